//
// Generated by NVIDIA NVVM Compiler
//
// Compiler Build ID: CL-36424714
// Cuda compilation tools, release 13.0, V13.0.88
// Based on NVVM 20.0.0
//

.version 9.0
.target sm_100
.address_size 64

.extern .shared .align 16 .b8 shared_mem[];
.global .align 4 .b8 __cudart_i2opi_f[24] = {65, 144, 67, 60, 153, 149, 98, 219, 192, 221, 52, 245, 209, 87, 39, 252, 41, 21, 68, 78, 110, 131, 249, 162};

.entry _Z14CU_rope_f32_v2PfS_ii(
	.param .u64 .ptr .align 1 _Z14CU_rope_f32_v2PfS_ii_param_0,
	.param .u64 .ptr .align 1 _Z14CU_rope_f32_v2PfS_ii_param_1,
	.param .u32 _Z14CU_rope_f32_v2PfS_ii_param_2,
	.param .u32 _Z14CU_rope_f32_v2PfS_ii_param_3
)
{
	.local .align 4 .b8 	__local_depot0[28];
	.reg .b64 	%SP;
	.reg .b64 	%SPL;
	.reg .pred 	%p<22>;
	.reg .b32 	%r<94>;
	.reg .b32 	%f<101>;
	.reg .b64 	%rd<47>;
	.reg .b64 	%fd<5>;

	mov.u64 	%SPL, __local_depot0;
	ld.param.u64 	%rd17, [_Z14CU_rope_f32_v2PfS_ii_param_0];
	ld.param.u64 	%rd16, [_Z14CU_rope_f32_v2PfS_ii_param_1];
	ld.param.u32 	%r30, [_Z14CU_rope_f32_v2PfS_ii_param_3];
	cvta.to.global.u64 	%rd18, %rd17;
	add.u64 	%rd1, %SPL, 0;
	mov.u32 	%r1, %ctaid.x;
	mov.u32 	%r31, %tid.x;
	mul.lo.s32 	%r32, %r1, %r30;
	shl.b32 	%r33, %r32, 1;
	shl.b32 	%r34, %r31, 1;
	add.s32 	%r2, %r33, %r34;
	mul.wide.s32 	%rd20, %r2, 4;
	add.s64 	%rd21, %rd18, %rd20;
	ld.global.f32 	%f1, [%rd21];
	ld.global.f32 	%f2, [%rd21+4];
	shr.u32 	%r35, %r31, 1;
	shl.b32 	%r36, %r30, 1;
	div.s32 	%r37, %r35, %r36;
	cvt.rn.f32.s32 	%f3, %r37;
	setp.eq.s32 	%p1, %r37, 0;
	mov.f32 	%f98, 0f3F800000;
	@%p1 bra 	$L__BB0_3;
	mov.f32 	%f18, 0fB0D40000;
	mov.f32 	%f19, 0f3EE68EBF;
	mul.rn.f32 	%f20, %f19, %f18;
	mov.f32 	%f21, 0f3D21D42E;
	mov.f32 	%f22, 0f3DF7B084;
	mul.rn.f32 	%f23, %f22, %f21;
	mul.f32 	%f24, %f23, 0f40400000;
	fma.rn.f32 	%f25, %f20, 0f3FB8AA3B, 0f34C28212;
	fma.rn.f32 	%f26, 0f3E4B8A05, 0f32A55E34, %f25;
	fma.rn.f32 	%f27, %f24, %f20, %f26;
	fma.rn.f32 	%f28, %f23, 0f3E4B8A05, %f27;
	mov.f32 	%f29, 0f41549694;
	add.rn.f32 	%f30, %f29, %f28;
	mul.rn.f32 	%f31, %f30, %f3;
	cvt.rni.f32.f32 	%f32, %f31;
	sub.f32 	%f33, %f31, %f32;
	neg.f32 	%f34, %f31;
	fma.rn.f32 	%f35, %f30, %f3, %f34;
	mov.f32 	%f36, 0fC1549694;
	add.rn.f32 	%f37, %f30, %f36;
	neg.f32 	%f38, %f37;
	add.rn.f32 	%f39, %f28, %f38;
	fma.rn.f32 	%f40, %f39, %f3, %f35;
	add.f32 	%f41, %f33, %f40;
	setp.gt.f32 	%p2, %f32, 0f00000000;
	selp.b32 	%r38, 0, -2097152000, %p2;
	abs.f32 	%f42, %f3;
	setp.num.f32 	%p3, %f42, %f42;
	setp.lt.f32 	%p4, %f31, 0f00000000;
	selp.f32 	%f43, 0f00000000, 0f7F800000, %p4;
	abs.f32 	%f44, %f31;
	setp.gt.f32 	%p5, %f44, 0f43180000;
	cvt.rzi.s32.f32 	%r39, %f32;
	shl.b32 	%r40, %r39, 23;
	sub.s32 	%r41, %r40, %r38;
	mov.b32 	%f45, %r41;
	add.s32 	%r42, %r38, 2130706432;
	mov.b32 	%f46, %r42;
	fma.rn.f32 	%f47, %f41, 0f391FCB8E, 0f3AAF85ED;
	fma.rn.f32 	%f48, %f47, %f41, 0f3C1D9856;
	fma.rn.f32 	%f49, %f48, %f41, 0f3D6357BB;
	fma.rn.f32 	%f50, %f49, %f41, 0f3E75FDEC;
	fma.rn.f32 	%f51, %f50, %f41, 0f3F317218;
	fma.rn.f32 	%f52, %f51, %f41, 0f3F800000;
	mul.f32 	%f53, %f52, %f46;
	mul.f32 	%f54, %f53, %f45;
	selp.f32 	%f98, %f43, %f54, %p5;
	@%p3 bra 	$L__BB0_3;
	mov.f32 	%f55, 0f461C4000;
	add.rn.f32 	%f98, %f55, %f3;
$L__BB0_3:
	rcp.rn.f32 	%f56, %f98;
	cvt.rn.f32.u32 	%f57, %r1;
	div.rn.f32 	%f7, %f57, %f56;
	mul.f32 	%f58, %f7, 0f3F22F983;
	cvt.rni.s32.f32 	%r93, %f58;
	cvt.rn.f32.s32 	%f59, %r93;
	fma.rn.f32 	%f60, %f59, 0fBFC90FDA, %f7;
	fma.rn.f32 	%f61, %f59, 0fB3A22168, %f60;
	fma.rn.f32 	%f100, %f59, 0fA7C234C5, %f61;
	abs.f32 	%f9, %f7;
	setp.ltu.f32 	%p6, %f9, 0f47CE4780;
	mov.u32 	%r89, %r93;
	mov.f32 	%f99, %f100;
	@%p6 bra 	$L__BB0_11;
	setp.neu.f32 	%p7, %f9, 0f7F800000;
	@%p7 bra 	$L__BB0_6;
	mov.f32 	%f64, 0f00000000;
	mul.rn.f32 	%f99, %f7, %f64;
	mov.b32 	%r89, 0;
	bra.uni 	$L__BB0_11;
$L__BB0_6:
	mov.b32 	%r4, %f7;
	shl.b32 	%r44, %r4, 8;
	or.b32  	%r5, %r44, -2147483648;
	mov.b64 	%rd43, 0;
	mov.b32 	%r86, 0;
	mov.u64 	%rd41, __cudart_i2opi_f;
	mov.u64 	%rd42, %rd1;
$L__BB0_7:
	.pragma "nounroll";
	ld.global.nc.u32 	%r45, [%rd41];
	mad.wide.u32 	%rd24, %r45, %r5, %rd43;
	shr.u64 	%rd43, %rd24, 32;
	st.local.u32 	[%rd42], %rd24;
	add.s32 	%r86, %r86, 1;
	add.s64 	%rd42, %rd42, 4;
	add.s64 	%rd41, %rd41, 4;
	setp.ne.s32 	%p8, %r86, 6;
	@%p8 bra 	$L__BB0_7;
	shr.u32 	%r46, %r4, 23;
	st.local.u32 	[%rd1+24], %rd43;
	and.b32  	%r8, %r46, 31;
	and.b32  	%r47, %r46, 224;
	add.s32 	%r48, %r47, -128;
	shr.u32 	%r49, %r48, 5;
	mul.wide.u32 	%rd25, %r49, 4;
	sub.s64 	%rd8, %rd1, %rd25;
	ld.local.u32 	%r87, [%rd8+24];
	ld.local.u32 	%r88, [%rd8+20];
	setp.eq.s32 	%p9, %r8, 0;
	@%p9 bra 	$L__BB0_10;
	shf.l.wrap.b32 	%r87, %r88, %r87, %r8;
	ld.local.u32 	%r50, [%rd8+16];
	shf.l.wrap.b32 	%r88, %r50, %r88, %r8;
$L__BB0_10:
	shr.u32 	%r51, %r87, 30;
	shf.l.wrap.b32 	%r52, %r88, %r87, 2;
	shl.b32 	%r53, %r88, 2;
	shr.u32 	%r54, %r52, 31;
	add.s32 	%r55, %r54, %r51;
	neg.s32 	%r56, %r55;
	setp.lt.s32 	%p10, %r4, 0;
	selp.b32 	%r89, %r56, %r55, %p10;
	xor.b32  	%r57, %r52, %r4;
	shr.s32 	%r58, %r52, 31;
	xor.b32  	%r59, %r58, %r52;
	xor.b32  	%r60, %r58, %r53;
	cvt.u64.u32 	%rd26, %r59;
	shl.b64 	%rd27, %rd26, 32;
	cvt.u64.u32 	%rd28, %r60;
	or.b64  	%rd29, %rd27, %rd28;
	cvt.rn.f64.s64 	%fd1, %rd29;
	mul.f64 	%fd2, %fd1, 0d3BF921FB54442D19;
	cvt.rn.f32.f64 	%f62, %fd2;
	neg.f32 	%f63, %f62;
	setp.lt.s32 	%p11, %r57, 0;
	selp.f32 	%f99, %f63, %f62, %p11;
$L__BB0_11:
	setp.ltu.f32 	%p12, %f9, 0f47CE4780;
	mul.rn.f32 	%f65, %f99, %f99;
	and.b32  	%r62, %r89, 1;
	setp.eq.b32 	%p13, %r62, 1;
	selp.f32 	%f66, 0f3F800000, %f99, %p13;
	fma.rn.f32 	%f67, %f65, %f66, 0f00000000;
	fma.rn.f32 	%f68, %f65, 0f37CBAC00, 0fBAB607ED;
	selp.f32 	%f69, %f68, 0fB94D4153, %p13;
	selp.f32 	%f70, 0f3D2AAABB, 0f3C0885E4, %p13;
	fma.rn.f32 	%f71, %f69, %f65, %f70;
	selp.f32 	%f72, 0fBEFFFFFF, 0fBE2AAAA8, %p13;
	fma.rn.f32 	%f73, %f71, %f65, %f72;
	fma.rn.f32 	%f74, %f73, %f67, %f66;
	and.b32  	%r63, %r89, 2;
	setp.eq.s32 	%p14, %r63, 0;
	mov.f32 	%f75, 0f00000000;
	sub.f32 	%f76, %f75, %f74;
	selp.f32 	%f13, %f74, %f76, %p14;
	@%p12 bra 	$L__BB0_19;
	setp.neu.f32 	%p15, %f9, 0f7F800000;
	@%p15 bra 	$L__BB0_14;
	mov.f32 	%f79, 0f00000000;
	mul.rn.f32 	%f100, %f7, %f79;
	mov.b32 	%r93, 0;
	bra.uni 	$L__BB0_19;
$L__BB0_14:
	mov.b32 	%r17, %f7;
	shl.b32 	%r65, %r17, 8;
	or.b32  	%r18, %r65, -2147483648;
	mov.b64 	%rd46, 0;
	mov.b32 	%r90, 0;
	mov.u64 	%rd44, __cudart_i2opi_f;
	mov.u64 	%rd45, %rd1;
$L__BB0_15:
	.pragma "nounroll";
	ld.global.nc.u32 	%r66, [%rd44];
	mad.wide.u32 	%rd32, %r66, %r18, %rd46;
	shr.u64 	%rd46, %rd32, 32;
	st.local.u32 	[%rd45], %rd32;
	add.s32 	%r90, %r90, 1;
	add.s64 	%rd45, %rd45, 4;
	add.s64 	%rd44, %rd44, 4;
	setp.ne.s32 	%p16, %r90, 6;
	@%p16 bra 	$L__BB0_15;
	shr.u32 	%r67, %r17, 23;
	st.local.u32 	[%rd1+24], %rd46;
	and.b32  	%r21, %r67, 31;
	and.b32  	%r68, %r67, 224;
	add.s32 	%r69, %r68, -128;
	shr.u32 	%r70, %r69, 5;
	mul.wide.u32 	%rd33, %r70, 4;
	sub.s64 	%rd15, %rd1, %rd33;
	ld.local.u32 	%r91, [%rd15+24];
	ld.local.u32 	%r92, [%rd15+20];
	setp.eq.s32 	%p17, %r21, 0;
	@%p17 bra 	$L__BB0_18;
	shf.l.wrap.b32 	%r91, %r92, %r91, %r21;
	ld.local.u32 	%r71, [%rd15+16];
	shf.l.wrap.b32 	%r92, %r71, %r92, %r21;
$L__BB0_18:
	shr.u32 	%r72, %r91, 30;
	shf.l.wrap.b32 	%r73, %r92, %r91, 2;
	shl.b32 	%r74, %r92, 2;
	shr.u32 	%r75, %r73, 31;
	add.s32 	%r76, %r75, %r72;
	neg.s32 	%r77, %r76;
	setp.lt.s32 	%p18, %r17, 0;
	selp.b32 	%r93, %r77, %r76, %p18;
	xor.b32  	%r78, %r73, %r17;
	shr.s32 	%r79, %r73, 31;
	xor.b32  	%r80, %r79, %r73;
	xor.b32  	%r81, %r79, %r74;
	cvt.u64.u32 	%rd34, %r80;
	shl.b64 	%rd35, %rd34, 32;
	cvt.u64.u32 	%rd36, %r81;
	or.b64  	%rd37, %rd35, %rd36;
	cvt.rn.f64.s64 	%fd3, %rd37;
	mul.f64 	%fd4, %fd3, 0d3BF921FB54442D19;
	cvt.rn.f32.f64 	%f77, %fd4;
	neg.f32 	%f78, %f77;
	setp.lt.s32 	%p19, %r78, 0;
	selp.f32 	%f100, %f78, %f77, %p19;
$L__BB0_19:
	cvta.to.global.u64 	%rd38, %rd16;
	add.s32 	%r83, %r93, 1;
	mul.rn.f32 	%f80, %f100, %f100;
	and.b32  	%r84, %r93, 1;
	setp.eq.b32 	%p20, %r84, 1;
	selp.f32 	%f81, %f100, 0f3F800000, %p20;
	fma.rn.f32 	%f82, %f80, %f81, 0f00000000;
	fma.rn.f32 	%f83, %f80, 0f37CBAC00, 0fBAB607ED;
	selp.f32 	%f84, 0fB94D4153, %f83, %p20;
	selp.f32 	%f85, 0f3C0885E4, 0f3D2AAABB, %p20;
	fma.rn.f32 	%f86, %f84, %f80, %f85;
	selp.f32 	%f87, 0fBE2AAAA8, 0fBEFFFFFF, %p20;
	fma.rn.f32 	%f88, %f86, %f80, %f87;
	fma.rn.f32 	%f89, %f88, %f82, %f81;
	and.b32  	%r85, %r83, 2;
	setp.eq.s32 	%p21, %r85, 0;
	mov.f32 	%f90, 0f00000000;
	sub.f32 	%f91, %f90, %f89;
	selp.f32 	%f92, %f89, %f91, %p21;
	mul.f32 	%f93, %f1, %f92;
	mul.f32 	%f94, %f2, %f13;
	sub.f32 	%f95, %f93, %f94;
	mul.f32 	%f96, %f2, %f92;
	fma.rn.f32 	%f97, %f1, %f13, %f96;
	add.s64 	%rd40, %rd38, %rd20;
	st.global.f32 	[%rd40], %f95;
	st.global.f32 	[%rd40+4], %f97;
	ret;

}
.entry _Z22rope_f32x4_pack_kernelPfS_ii(
	.param .u64 .ptr .align 1 _Z22rope_f32x4_pack_kernelPfS_ii_param_0,
	.param .u64 .ptr .align 1 _Z22rope_f32x4_pack_kernelPfS_ii_param_1,
	.param .u32 _Z22rope_f32x4_pack_kernelPfS_ii_param_2,
	.param .u32 _Z22rope_f32x4_pack_kernelPfS_ii_param_3
)
{
	.local .align 4 .b8 	__local_depot1[28];
	.reg .b64 	%SP;
	.reg .b64 	%SPL;
	.reg .pred 	%p<43>;
	.reg .b32 	%r<181>;
	.reg .b32 	%f<183>;
	.reg .b64 	%rd<83>;
	.reg .b64 	%fd<9>;

	mov.u64 	%SPL, __local_depot1;
	ld.param.u64 	%rd31, [_Z22rope_f32x4_pack_kernelPfS_ii_param_0];
	ld.param.u64 	%rd30, [_Z22rope_f32x4_pack_kernelPfS_ii_param_1];
	ld.param.u32 	%r59, [_Z22rope_f32x4_pack_kernelPfS_ii_param_3];
	cvta.to.global.u64 	%rd32, %rd31;
	add.u64 	%rd1, %SPL, 0;
	mov.u32 	%r60, %ctaid.x;
	mov.u32 	%r61, %ntid.x;
	mov.u32 	%r62, %tid.x;
	mad.lo.s32 	%r63, %r60, %r61, %r62;
	shl.b32 	%r1, %r63, 2;
	mul.wide.s32 	%rd34, %r1, 4;
	add.s64 	%rd35, %rd32, %rd34;
	ld.global.v4.f32 	{%f1, %f2, %f3, %f4}, [%rd35];
	div.s32 	%r2, %r63, %r59;
	mul.lo.s32 	%r64, %r2, %r59;
	sub.s32 	%r65, %r63, %r64;
	shl.b32 	%r3, %r65, 1;
	shl.b32 	%r4, %r59, 2;
	div.s32 	%r66, %r3, %r4;
	cvt.rn.f32.s32 	%f5, %r66;
	mov.f32 	%f38, 0fB0D40000;
	mov.f32 	%f39, 0f3EE68EBF;
	mul.rn.f32 	%f40, %f39, %f38;
	mov.f32 	%f41, 0f3D21D42E;
	mov.f32 	%f42, 0f3DF7B084;
	mul.rn.f32 	%f43, %f42, %f41;
	fma.rn.f32 	%f44, %f40, 0f3FB8AA3B, 0f34C28212;
	fma.rn.f32 	%f45, 0f3E4B8A05, 0f32A55E34, %f44;
	mul.f32 	%f46, %f43, 0f40400000;
	fma.rn.f32 	%f47, %f46, %f40, %f45;
	fma.rn.f32 	%f48, %f43, 0f3E4B8A05, %f47;
	mov.f32 	%f49, 0f41549694;
	add.rn.f32 	%f6, %f49, %f48;
	mov.f32 	%f50, 0fC1549694;
	add.rn.f32 	%f51, %f6, %f50;
	neg.f32 	%f52, %f51;
	add.rn.f32 	%f7, %f48, %f52;
	setp.eq.s32 	%p1, %r66, 0;
	mov.f32 	%f177, 0f3F800000;
	@%p1 bra 	$L__BB1_3;
	mul.rn.f32 	%f53, %f6, %f5;
	cvt.rni.f32.f32 	%f54, %f53;
	sub.f32 	%f55, %f53, %f54;
	neg.f32 	%f56, %f53;
	fma.rn.f32 	%f57, %f6, %f5, %f56;
	fma.rn.f32 	%f58, %f7, %f5, %f57;
	add.f32 	%f59, %f55, %f58;
	setp.gt.f32 	%p2, %f54, 0f00000000;
	selp.b32 	%r67, 0, -2097152000, %p2;
	abs.f32 	%f60, %f5;
	setp.num.f32 	%p3, %f60, %f60;
	setp.lt.f32 	%p4, %f53, 0f00000000;
	selp.f32 	%f61, 0f00000000, 0f7F800000, %p4;
	abs.f32 	%f62, %f53;
	setp.gt.f32 	%p5, %f62, 0f43180000;
	cvt.rzi.s32.f32 	%r68, %f54;
	shl.b32 	%r69, %r68, 23;
	sub.s32 	%r70, %r69, %r67;
	mov.b32 	%f63, %r70;
	add.s32 	%r71, %r67, 2130706432;
	mov.b32 	%f64, %r71;
	fma.rn.f32 	%f65, %f59, 0f391FCB8E, 0f3AAF85ED;
	fma.rn.f32 	%f66, %f65, %f59, 0f3C1D9856;
	fma.rn.f32 	%f67, %f66, %f59, 0f3D6357BB;
	fma.rn.f32 	%f68, %f67, %f59, 0f3E75FDEC;
	fma.rn.f32 	%f69, %f68, %f59, 0f3F317218;
	fma.rn.f32 	%f70, %f69, %f59, 0f3F800000;
	mul.f32 	%f71, %f70, %f64;
	mul.f32 	%f72, %f71, %f63;
	selp.f32 	%f177, %f61, %f72, %p5;
	@%p3 bra 	$L__BB1_3;
	mov.f32 	%f73, 0f461C4000;
	add.rn.f32 	%f177, %f73, %f5;
$L__BB1_3:
	add.s32 	%r72, %r3, 1;
	div.s32 	%r73, %r72, %r4;
	cvt.rn.f32.s32 	%f11, %r73;
	mul.rn.f32 	%f75, %f6, %f11;
	neg.f32 	%f76, %f75;
	fma.rn.f32 	%f77, %f6, %f11, %f76;
	fma.rn.f32 	%f78, %f7, %f11, %f77;
	cvt.rni.f32.f32 	%f79, %f75;
	sub.f32 	%f80, %f75, %f79;
	add.f32 	%f81, %f80, %f78;
	fma.rn.f32 	%f82, %f81, 0f391FCB8E, 0f3AAF85ED;
	fma.rn.f32 	%f83, %f82, %f81, 0f3C1D9856;
	fma.rn.f32 	%f84, %f83, %f81, 0f3D6357BB;
	fma.rn.f32 	%f85, %f84, %f81, 0f3E75FDEC;
	fma.rn.f32 	%f86, %f85, %f81, 0f3F317218;
	fma.rn.f32 	%f87, %f86, %f81, 0f3F800000;
	cvt.rzi.s32.f32 	%r74, %f79;
	setp.gt.f32 	%p6, %f79, 0f00000000;
	selp.b32 	%r75, 0, -2097152000, %p6;
	add.s32 	%r76, %r75, 2130706432;
	mov.b32 	%f88, %r76;
	mul.f32 	%f89, %f87, %f88;
	shl.b32 	%r77, %r74, 23;
	sub.s32 	%r78, %r77, %r75;
	mov.b32 	%f90, %r78;
	mul.f32 	%f91, %f89, %f90;
	abs.f32 	%f92, %f75;
	setp.gt.f32 	%p7, %f92, 0f43180000;
	setp.lt.f32 	%p8, %f75, 0f00000000;
	selp.f32 	%f93, 0f00000000, 0f7F800000, %p8;
	selp.f32 	%f12, %f93, %f91, %p7;
	setp.eq.s32 	%p9, %r73, 0;
	mov.f32 	%f178, 0f3F800000;
	@%p9 bra 	$L__BB1_6;
	abs.f32 	%f94, %f11;
	setp.num.f32 	%p10, %f94, %f94;
	mov.f32 	%f178, %f12;
	@%p10 bra 	$L__BB1_6;
	mov.f32 	%f95, 0f461C4000;
	add.rn.f32 	%f178, %f95, %f11;
$L__BB1_6:
	cvt.rn.f32.s32 	%f15, %r2;
	rcp.rn.f32 	%f96, %f177;
	div.rn.f32 	%f16, %f15, %f96;
	mul.f32 	%f97, %f16, 0f3F22F983;
	cvt.rni.s32.f32 	%r172, %f97;
	cvt.rn.f32.s32 	%f98, %r172;
	fma.rn.f32 	%f99, %f98, 0fBFC90FDA, %f16;
	fma.rn.f32 	%f100, %f98, 0fB3A22168, %f99;
	fma.rn.f32 	%f180, %f98, 0fA7C234C5, %f100;
	abs.f32 	%f18, %f16;
	setp.ltu.f32 	%p11, %f18, 0f47CE4780;
	mov.u32 	%r168, %r172;
	mov.f32 	%f179, %f180;
	@%p11 bra 	$L__BB1_14;
	setp.neu.f32 	%p12, %f18, 0f7F800000;
	@%p12 bra 	$L__BB1_9;
	mov.f32 	%f103, 0f00000000;
	mul.rn.f32 	%f179, %f16, %f103;
	mov.b32 	%r168, 0;
	bra.uni 	$L__BB1_14;
$L__BB1_9:
	mov.b32 	%r6, %f16;
	shl.b32 	%r80, %r6, 8;
	or.b32  	%r7, %r80, -2147483648;
	mov.b64 	%rd73, 0;
	mov.b32 	%r165, 0;
	mov.u64 	%rd71, __cudart_i2opi_f;
	mov.u64 	%rd72, %rd1;
$L__BB1_10:
	.pragma "nounroll";
	ld.global.nc.u32 	%r81, [%rd71];
	mad.wide.u32 	%rd38, %r81, %r7, %rd73;
	shr.u64 	%rd73, %rd38, 32;
	st.local.u32 	[%rd72], %rd38;
	add.s32 	%r165, %r165, 1;
	add.s64 	%rd72, %rd72, 4;
	add.s64 	%rd71, %rd71, 4;
	setp.ne.s32 	%p13, %r165, 6;
	@%p13 bra 	$L__BB1_10;
	shr.u32 	%r82, %r6, 23;
	st.local.u32 	[%rd1+24], %rd73;
	and.b32  	%r10, %r82, 31;
	and.b32  	%r83, %r82, 224;
	add.s32 	%r84, %r83, -128;
	shr.u32 	%r85, %r84, 5;
	mul.wide.u32 	%rd39, %r85, 4;
	sub.s64 	%rd8, %rd1, %rd39;
	ld.local.u32 	%r166, [%rd8+24];
	ld.local.u32 	%r167, [%rd8+20];
	setp.eq.s32 	%p14, %r10, 0;
	@%p14 bra 	$L__BB1_13;
	shf.l.wrap.b32 	%r166, %r167, %r166, %r10;
	ld.local.u32 	%r86, [%rd8+16];
	shf.l.wrap.b32 	%r167, %r86, %r167, %r10;
$L__BB1_13:
	shr.u32 	%r87, %r166, 30;
	shf.l.wrap.b32 	%r88, %r167, %r166, 2;
	shl.b32 	%r89, %r167, 2;
	shr.u32 	%r90, %r88, 31;
	add.s32 	%r91, %r90, %r87;
	neg.s32 	%r92, %r91;
	setp.lt.s32 	%p15, %r6, 0;
	selp.b32 	%r168, %r92, %r91, %p15;
	xor.b32  	%r93, %r88, %r6;
	shr.s32 	%r94, %r88, 31;
	xor.b32  	%r95, %r94, %r88;
	xor.b32  	%r96, %r94, %r89;
	cvt.u64.u32 	%rd40, %r95;
	shl.b64 	%rd41, %rd40, 32;
	cvt.u64.u32 	%rd42, %r96;
	or.b64  	%rd43, %rd41, %rd42;
	cvt.rn.f64.s64 	%fd1, %rd43;
	mul.f64 	%fd2, %fd1, 0d3BF921FB54442D19;
	cvt.rn.f32.f64 	%f101, %fd2;
	neg.f32 	%f102, %f101;
	setp.lt.s32 	%p16, %r93, 0;
	selp.f32 	%f179, %f102, %f101, %p16;
$L__BB1_14:
	setp.ltu.f32 	%p17, %f18, 0f47CE4780;
	mul.rn.f32 	%f104, %f179, %f179;
	and.b32  	%r98, %r168, 1;
	setp.eq.b32 	%p18, %r98, 1;
	selp.f32 	%f105, 0f3F800000, %f179, %p18;
	fma.rn.f32 	%f106, %f104, %f105, 0f00000000;
	fma.rn.f32 	%f107, %f104, 0f37CBAC00, 0fBAB607ED;
	selp.f32 	%f108, %f107, 0fB94D4153, %p18;
	selp.f32 	%f109, 0f3D2AAABB, 0f3C0885E4, %p18;
	fma.rn.f32 	%f110, %f108, %f104, %f109;
	selp.f32 	%f111, 0fBEFFFFFF, 0fBE2AAAA8, %p18;
	fma.rn.f32 	%f112, %f110, %f104, %f111;
	fma.rn.f32 	%f113, %f112, %f106, %f105;
	and.b32  	%r99, %r168, 2;
	setp.eq.s32 	%p19, %r99, 0;
	mov.f32 	%f114, 0f00000000;
	sub.f32 	%f115, %f114, %f113;
	selp.f32 	%f22, %f113, %f115, %p19;
	@%p17 bra 	$L__BB1_22;
	setp.neu.f32 	%p20, %f18, 0f7F800000;
	@%p20 bra 	$L__BB1_17;
	mov.f32 	%f118, 0f00000000;
	mul.rn.f32 	%f180, %f16, %f118;
	mov.b32 	%r172, 0;
	bra.uni 	$L__BB1_22;
$L__BB1_17:
	mov.b32 	%r19, %f16;
	shl.b32 	%r101, %r19, 8;
	or.b32  	%r20, %r101, -2147483648;
	mov.b64 	%rd76, 0;
	mov.b32 	%r169, 0;
	mov.u64 	%rd74, __cudart_i2opi_f;
	mov.u64 	%rd75, %rd1;
$L__BB1_18:
	.pragma "nounroll";
	ld.global.nc.u32 	%r102, [%rd74];
	mad.wide.u32 	%rd46, %r102, %r20, %rd76;
	shr.u64 	%rd76, %rd46, 32;
	st.local.u32 	[%rd75], %rd46;
	add.s32 	%r169, %r169, 1;
	add.s64 	%rd75, %rd75, 4;
	add.s64 	%rd74, %rd74, 4;
	setp.ne.s32 	%p21, %r169, 6;
	@%p21 bra 	$L__BB1_18;
	shr.u32 	%r103, %r19, 23;
	st.local.u32 	[%rd1+24], %rd76;
	and.b32  	%r23, %r103, 31;
	and.b32  	%r104, %r103, 224;
	add.s32 	%r105, %r104, -128;
	shr.u32 	%r106, %r105, 5;
	mul.wide.u32 	%rd47, %r106, 4;
	sub.s64 	%rd15, %rd1, %rd47;
	ld.local.u32 	%r170, [%rd15+24];
	ld.local.u32 	%r171, [%rd15+20];
	setp.eq.s32 	%p22, %r23, 0;
	@%p22 bra 	$L__BB1_21;
	shf.l.wrap.b32 	%r170, %r171, %r170, %r23;
	ld.local.u32 	%r107, [%rd15+16];
	shf.l.wrap.b32 	%r171, %r107, %r171, %r23;
$L__BB1_21:
	shr.u32 	%r108, %r170, 30;
	shf.l.wrap.b32 	%r109, %r171, %r170, 2;
	shl.b32 	%r110, %r171, 2;
	shr.u32 	%r111, %r109, 31;
	add.s32 	%r112, %r111, %r108;
	neg.s32 	%r113, %r112;
	setp.lt.s32 	%p23, %r19, 0;
	selp.b32 	%r172, %r113, %r112, %p23;
	xor.b32  	%r114, %r109, %r19;
	shr.s32 	%r115, %r109, 31;
	xor.b32  	%r116, %r115, %r109;
	xor.b32  	%r117, %r115, %r110;
	cvt.u64.u32 	%rd48, %r116;
	shl.b64 	%rd49, %rd48, 32;
	cvt.u64.u32 	%rd50, %r117;
	or.b64  	%rd51, %rd49, %rd50;
	cvt.rn.f64.s64 	%fd3, %rd51;
	mul.f64 	%fd4, %fd3, 0d3BF921FB54442D19;
	cvt.rn.f32.f64 	%f116, %fd4;
	neg.f32 	%f117, %f116;
	setp.lt.s32 	%p24, %r114, 0;
	selp.f32 	%f180, %f117, %f116, %p24;
$L__BB1_22:
	add.s32 	%r119, %r172, 1;
	mul.rn.f32 	%f119, %f180, %f180;
	and.b32  	%r120, %r172, 1;
	setp.eq.b32 	%p25, %r120, 1;
	selp.f32 	%f120, %f180, 0f3F800000, %p25;
	fma.rn.f32 	%f121, %f119, %f120, 0f00000000;
	fma.rn.f32 	%f122, %f119, 0f37CBAC00, 0fBAB607ED;
	selp.f32 	%f123, 0fB94D4153, %f122, %p25;
	selp.f32 	%f124, 0f3C0885E4, 0f3D2AAABB, %p25;
	fma.rn.f32 	%f125, %f123, %f119, %f124;
	selp.f32 	%f126, 0fBE2AAAA8, 0fBEFFFFFF, %p25;
	fma.rn.f32 	%f127, %f125, %f119, %f126;
	fma.rn.f32 	%f128, %f127, %f121, %f120;
	and.b32  	%r121, %r119, 2;
	setp.eq.s32 	%p26, %r121, 0;
	mov.f32 	%f129, 0f00000000;
	sub.f32 	%f130, %f129, %f128;
	selp.f32 	%f26, %f128, %f130, %p26;
	rcp.rn.f32 	%f131, %f178;
	div.rn.f32 	%f27, %f15, %f131;
	mul.f32 	%f132, %f27, 0f3F22F983;
	cvt.rni.s32.f32 	%r180, %f132;
	cvt.rn.f32.s32 	%f133, %r180;
	fma.rn.f32 	%f134, %f133, 0fBFC90FDA, %f27;
	fma.rn.f32 	%f135, %f133, 0fB3A22168, %f134;
	fma.rn.f32 	%f182, %f133, 0fA7C234C5, %f135;
	abs.f32 	%f29, %f27;
	setp.ltu.f32 	%p27, %f29, 0f47CE4780;
	mov.u32 	%r176, %r180;
	mov.f32 	%f181, %f182;
	@%p27 bra 	$L__BB1_30;
	setp.neu.f32 	%p28, %f29, 0f7F800000;
	@%p28 bra 	$L__BB1_25;
	mov.f32 	%f138, 0f00000000;
	mul.rn.f32 	%f181, %f27, %f138;
	mov.b32 	%r176, 0;
	bra.uni 	$L__BB1_30;
$L__BB1_25:
	mov.b32 	%r33, %f27;
	shl.b32 	%r123, %r33, 8;
	or.b32  	%r34, %r123, -2147483648;
	mov.b64 	%rd79, 0;
	mov.b32 	%r173, 0;
	mov.u64 	%rd77, __cudart_i2opi_f;
	mov.u64 	%rd78, %rd1;
$L__BB1_26:
	.pragma "nounroll";
	ld.global.nc.u32 	%r124, [%rd77];
	mad.wide.u32 	%rd54, %r124, %r34, %rd79;
	shr.u64 	%rd79, %rd54, 32;
	st.local.u32 	[%rd78], %rd54;
	add.s32 	%r173, %r173, 1;
	add.s64 	%rd78, %rd78, 4;
	add.s64 	%rd77, %rd77, 4;
	setp.ne.s32 	%p29, %r173, 6;
	@%p29 bra 	$L__BB1_26;
	shr.u32 	%r125, %r33, 23;
	st.local.u32 	[%rd1+24], %rd79;
	and.b32  	%r37, %r125, 31;
	and.b32  	%r126, %r125, 224;
	add.s32 	%r127, %r126, -128;
	shr.u32 	%r128, %r127, 5;
	mul.wide.u32 	%rd55, %r128, 4;
	sub.s64 	%rd22, %rd1, %rd55;
	ld.local.u32 	%r174, [%rd22+24];
	ld.local.u32 	%r175, [%rd22+20];
	setp.eq.s32 	%p30, %r37, 0;
	@%p30 bra 	$L__BB1_29;
	shf.l.wrap.b32 	%r174, %r175, %r174, %r37;
	ld.local.u32 	%r129, [%rd22+16];
	shf.l.wrap.b32 	%r175, %r129, %r175, %r37;
$L__BB1_29:
	shr.u32 	%r130, %r174, 30;
	shf.l.wrap.b32 	%r131, %r175, %r174, 2;
	shl.b32 	%r132, %r175, 2;
	shr.u32 	%r133, %r131, 31;
	add.s32 	%r134, %r133, %r130;
	neg.s32 	%r135, %r134;
	setp.lt.s32 	%p31, %r33, 0;
	selp.b32 	%r176, %r135, %r134, %p31;
	xor.b32  	%r136, %r131, %r33;
	shr.s32 	%r137, %r131, 31;
	xor.b32  	%r138, %r137, %r131;
	xor.b32  	%r139, %r137, %r132;
	cvt.u64.u32 	%rd56, %r138;
	shl.b64 	%rd57, %rd56, 32;
	cvt.u64.u32 	%rd58, %r139;
	or.b64  	%rd59, %rd57, %rd58;
	cvt.rn.f64.s64 	%fd5, %rd59;
	mul.f64 	%fd6, %fd5, 0d3BF921FB54442D19;
	cvt.rn.f32.f64 	%f136, %fd6;
	neg.f32 	%f137, %f136;
	setp.lt.s32 	%p32, %r136, 0;
	selp.f32 	%f181, %f137, %f136, %p32;
$L__BB1_30:
	setp.ltu.f32 	%p33, %f29, 0f47CE4780;
	mul.rn.f32 	%f139, %f181, %f181;
	and.b32  	%r141, %r176, 1;
	setp.eq.b32 	%p34, %r141, 1;
	selp.f32 	%f140, 0f3F800000, %f181, %p34;
	fma.rn.f32 	%f141, %f139, %f140, 0f00000000;
	fma.rn.f32 	%f142, %f139, 0f37CBAC00, 0fBAB607ED;
	selp.f32 	%f143, %f142, 0fB94D4153, %p34;
	selp.f32 	%f144, 0f3D2AAABB, 0f3C0885E4, %p34;
	fma.rn.f32 	%f145, %f143, %f139, %f144;
	selp.f32 	%f146, 0fBEFFFFFF, 0fBE2AAAA8, %p34;
	fma.rn.f32 	%f147, %f145, %f139, %f146;
	fma.rn.f32 	%f148, %f147, %f141, %f140;
	and.b32  	%r142, %r176, 2;
	setp.eq.s32 	%p35, %r142, 0;
	mov.f32 	%f149, 0f00000000;
	sub.f32 	%f150, %f149, %f148;
	selp.f32 	%f33, %f148, %f150, %p35;
	@%p33 bra 	$L__BB1_38;
	setp.neu.f32 	%p36, %f29, 0f7F800000;
	@%p36 bra 	$L__BB1_33;
	mov.f32 	%f153, 0f00000000;
	mul.rn.f32 	%f182, %f27, %f153;
	mov.b32 	%r180, 0;
	bra.uni 	$L__BB1_38;
$L__BB1_33:
	mov.b32 	%r46, %f27;
	shl.b32 	%r144, %r46, 8;
	or.b32  	%r47, %r144, -2147483648;
	mov.b64 	%rd82, 0;
	mov.b32 	%r177, 0;
	mov.u64 	%rd80, __cudart_i2opi_f;
	mov.u64 	%rd81, %rd1;
$L__BB1_34:
	.pragma "nounroll";
	ld.global.nc.u32 	%r145, [%rd80];
	mad.wide.u32 	%rd62, %r145, %r47, %rd82;
	shr.u64 	%rd82, %rd62, 32;
	st.local.u32 	[%rd81], %rd62;
	add.s32 	%r177, %r177, 1;
	add.s64 	%rd81, %rd81, 4;
	add.s64 	%rd80, %rd80, 4;
	setp.ne.s32 	%p37, %r177, 6;
	@%p37 bra 	$L__BB1_34;
	shr.u32 	%r146, %r46, 23;
	st.local.u32 	[%rd1+24], %rd82;
	and.b32  	%r50, %r146, 31;
	and.b32  	%r147, %r146, 224;
	add.s32 	%r148, %r147, -128;
	shr.u32 	%r149, %r148, 5;
	mul.wide.u32 	%rd63, %r149, 4;
	sub.s64 	%rd29, %rd1, %rd63;
	ld.local.u32 	%r178, [%rd29+24];
	ld.local.u32 	%r179, [%rd29+20];
	setp.eq.s32 	%p38, %r50, 0;
	@%p38 bra 	$L__BB1_37;
	shf.l.wrap.b32 	%r178, %r179, %r178, %r50;
	ld.local.u32 	%r150, [%rd29+16];
	shf.l.wrap.b32 	%r179, %r150, %r179, %r50;
$L__BB1_37:
	shr.u32 	%r151, %r178, 30;
	shf.l.wrap.b32 	%r152, %r179, %r178, 2;
	shl.b32 	%r153, %r179, 2;
	shr.u32 	%r154, %r152, 31;
	add.s32 	%r155, %r154, %r151;
	neg.s32 	%r156, %r155;
	setp.lt.s32 	%p39, %r46, 0;
	selp.b32 	%r180, %r156, %r155, %p39;
	xor.b32  	%r157, %r152, %r46;
	shr.s32 	%r158, %r152, 31;
	xor.b32  	%r159, %r158, %r152;
	xor.b32  	%r160, %r158, %r153;
	cvt.u64.u32 	%rd64, %r159;
	shl.b64 	%rd65, %rd64, 32;
	cvt.u64.u32 	%rd66, %r160;
	or.b64  	%rd67, %rd65, %rd66;
	cvt.rn.f64.s64 	%fd7, %rd67;
	mul.f64 	%fd8, %fd7, 0d3BF921FB54442D19;
	cvt.rn.f32.f64 	%f151, %fd8;
	neg.f32 	%f152, %f151;
	setp.lt.s32 	%p40, %r157, 0;
	selp.f32 	%f182, %f152, %f151, %p40;
$L__BB1_38:
	cvta.to.global.u64 	%rd68, %rd30;
	add.s32 	%r162, %r180, 1;
	mul.rn.f32 	%f154, %f182, %f182;
	and.b32  	%r163, %r180, 1;
	setp.eq.b32 	%p41, %r163, 1;
	selp.f32 	%f155, %f182, 0f3F800000, %p41;
	fma.rn.f32 	%f156, %f154, %f155, 0f00000000;
	fma.rn.f32 	%f157, %f154, 0f37CBAC00, 0fBAB607ED;
	selp.f32 	%f158, 0fB94D4153, %f157, %p41;
	selp.f32 	%f159, 0f3C0885E4, 0f3D2AAABB, %p41;
	fma.rn.f32 	%f160, %f158, %f154, %f159;
	selp.f32 	%f161, 0fBE2AAAA8, 0fBEFFFFFF, %p41;
	fma.rn.f32 	%f162, %f160, %f154, %f161;
	fma.rn.f32 	%f163, %f162, %f156, %f155;
	and.b32  	%r164, %r162, 2;
	setp.eq.s32 	%p42, %r164, 0;
	mov.f32 	%f164, 0f00000000;
	sub.f32 	%f165, %f164, %f163;
	selp.f32 	%f166, %f163, %f165, %p42;
	mul.f32 	%f167, %f1, %f26;
	mul.f32 	%f168, %f2, %f22;
	sub.f32 	%f169, %f167, %f168;
	mul.f32 	%f170, %f2, %f26;
	fma.rn.f32 	%f171, %f1, %f22, %f170;
	mul.f32 	%f172, %f3, %f166;
	mul.f32 	%f173, %f4, %f33;
	sub.f32 	%f174, %f172, %f173;
	mul.f32 	%f175, %f4, %f166;
	fma.rn.f32 	%f176, %f3, %f33, %f175;
	add.s64 	%rd70, %rd68, %rd34;
	st.global.v4.f32 	[%rd70], {%f169, %f171, %f174, %f176};
	ret;

}
.entry _Z27apply_rope_backward_kernel2PfS_PKfS1_iiiii(
	.param .u64 .ptr .align 1 _Z27apply_rope_backward_kernel2PfS_PKfS1_iiiii_param_0,
	.param .u64 .ptr .align 1 _Z27apply_rope_backward_kernel2PfS_PKfS1_iiiii_param_1,
	.param .u64 .ptr .align 1 _Z27apply_rope_backward_kernel2PfS_PKfS1_iiiii_param_2,
	.param .u64 .ptr .align 1 _Z27apply_rope_backward_kernel2PfS_PKfS1_iiiii_param_3,
	.param .u32 _Z27apply_rope_backward_kernel2PfS_PKfS1_iiiii_param_4,
	.param .u32 _Z27apply_rope_backward_kernel2PfS_PKfS1_iiiii_param_5,
	.param .u32 _Z27apply_rope_backward_kernel2PfS_PKfS1_iiiii_param_6,
	.param .u32 _Z27apply_rope_backward_kernel2PfS_PKfS1_iiiii_param_7,
	.param .u32 _Z27apply_rope_backward_kernel2PfS_PKfS1_iiiii_param_8
)
{
	.reg .pred 	%p<4>;
	.reg .b32 	%r<25>;
	.reg .b32 	%f<19>;
	.reg .b64 	%rd<20>;

	ld.param.u64 	%rd1, [_Z27apply_rope_backward_kernel2PfS_PKfS1_iiiii_param_0];
	ld.param.u64 	%rd2, [_Z27apply_rope_backward_kernel2PfS_PKfS1_iiiii_param_1];
	ld.param.u64 	%rd3, [_Z27apply_rope_backward_kernel2PfS_PKfS1_iiiii_param_2];
	ld.param.u64 	%rd4, [_Z27apply_rope_backward_kernel2PfS_PKfS1_iiiii_param_3];
	ld.param.u32 	%r8, [_Z27apply_rope_backward_kernel2PfS_PKfS1_iiiii_param_5];
	ld.param.u32 	%r9, [_Z27apply_rope_backward_kernel2PfS_PKfS1_iiiii_param_6];
	ld.param.u32 	%r10, [_Z27apply_rope_backward_kernel2PfS_PKfS1_iiiii_param_7];
	ld.param.u32 	%r11, [_Z27apply_rope_backward_kernel2PfS_PKfS1_iiiii_param_8];
	mov.u32 	%r12, %ntid.x;
	mov.u32 	%r1, %ctaid.x;
	mov.u32 	%r2, %ctaid.y;
	mov.u32 	%r3, %ctaid.z;
	mov.u32 	%r4, %tid.x;
	shr.u32 	%r13, %r11, 31;
	add.s32 	%r14, %r11, %r13;
	shr.s32 	%r5, %r14, 1;
	setp.ge.s32 	%p1, %r4, %r5;
	shl.b32 	%r15, %r4, 2;
	mov.u32 	%r16, shared_mem;
	add.s32 	%r6, %r16, %r15;
	shl.b32 	%r17, %r12, 2;
	add.s32 	%r7, %r6, %r17;
	@%p1 bra 	$L__BB2_2;
	cvta.to.global.u64 	%rd5, %rd3;
	cvta.to.global.u64 	%rd6, %rd4;
	mad.lo.s32 	%r18, %r5, %r2, %r4;
	mul.wide.u32 	%rd7, %r18, 4;
	add.s64 	%rd8, %rd5, %rd7;
	ld.global.f32 	%f3, [%rd8];
	st.shared.f32 	[%r6], %f3;
	add.s64 	%rd9, %rd6, %rd7;
	ld.global.f32 	%f4, [%rd9];
	st.shared.f32 	[%r7], %f4;
$L__BB2_2:
	setp.ge.s32 	%p2, %r4, %r5;
	bar.sync 	0;
	@%p2 bra 	$L__BB2_6;
	ld.shared.f32 	%f1, [%r6];
	ld.shared.f32 	%f2, [%r7];
	setp.ge.s32 	%p3, %r3, %r9;
	@%p3 bra 	$L__BB2_5;
	mad.lo.s32 	%r19, %r8, %r1, %r2;
	mad.lo.s32 	%r20, %r19, %r9, %r3;
	mad.lo.s32 	%r21, %r20, %r11, %r4;
	cvta.to.global.u64 	%rd10, %rd1;
	mul.wide.s32 	%rd11, %r21, 4;
	add.s64 	%rd12, %rd10, %rd11;
	ld.global.f32 	%f5, [%rd12];
	mul.wide.s32 	%rd13, %r5, 4;
	add.s64 	%rd14, %rd12, %rd13;
	ld.global.f32 	%f6, [%rd14];
	mul.f32 	%f7, %f2, %f6;
	fma.rn.f32 	%f8, %f1, %f5, %f7;
	st.global.f32 	[%rd12], %f8;
	mul.f32 	%f9, %f1, %f6;
	mul.f32 	%f10, %f2, %f5;
	sub.f32 	%f11, %f9, %f10;
	st.global.f32 	[%rd14], %f11;
$L__BB2_5:
	mad.lo.s32 	%r22, %r8, %r1, %r2;
	mad.lo.s32 	%r23, %r22, %r10, %r3;
	mad.lo.s32 	%r24, %r23, %r11, %r4;
	cvta.to.global.u64 	%rd15, %rd2;
	mul.wide.s32 	%rd16, %r24, 4;
	add.s64 	%rd17, %rd15, %rd16;
	ld.global.f32 	%f12, [%rd17];
	mul.wide.s32 	%rd18, %r5, 4;
	add.s64 	%rd19, %rd17, %rd18;
	ld.global.f32 	%f13, [%rd19];
	mul.f32 	%f14, %f2, %f13;
	fma.rn.f32 	%f15, %f1, %f12, %f14;
	st.global.f32 	[%rd17], %f15;
	mul.f32 	%f16, %f1, %f13;
	mul.f32 	%f17, %f2, %f12;
	sub.f32 	%f18, %f16, %f17;
	st.global.f32 	[%rd19], %f18;
$L__BB2_6:
	ret;

}
	// .globl	_Z27apply_rope_backward_kernel1IfEvPT_S1_PKfS3_iiiii
.visible .entry _Z27apply_rope_backward_kernel1IfEvPT_S1_PKfS3_iiiii(
	.param .u64 .ptr .align 1 _Z27apply_rope_backward_kernel1IfEvPT_S1_PKfS3_iiiii_param_0,
	.param .u64 .ptr .align 1 _Z27apply_rope_backward_kernel1IfEvPT_S1_PKfS3_iiiii_param_1,
	.param .u64 .ptr .align 1 _Z27apply_rope_backward_kernel1IfEvPT_S1_PKfS3_iiiii_param_2,
	.param .u64 .ptr .align 1 _Z27apply_rope_backward_kernel1IfEvPT_S1_PKfS3_iiiii_param_3,
	.param .u32 _Z27apply_rope_backward_kernel1IfEvPT_S1_PKfS3_iiiii_param_4,
	.param .u32 _Z27apply_rope_backward_kernel1IfEvPT_S1_PKfS3_iiiii_param_5,
	.param .u32 _Z27apply_rope_backward_kernel1IfEvPT_S1_PKfS3_iiiii_param_6,
	.param .u32 _Z27apply_rope_backward_kernel1IfEvPT_S1_PKfS3_iiiii_param_7,
	.param .u32 _Z27apply_rope_backward_kernel1IfEvPT_S1_PKfS3_iiiii_param_8
)
{
	.reg .pred 	%p<3>;
	.reg .b32 	%r<19>;
	.reg .b32 	%f<17>;
	.reg .b64 	%rd<20>;

	ld.param.u64 	%rd1, [_Z27apply_rope_backward_kernel1IfEvPT_S1_PKfS3_iiiii_param_0];
	ld.param.u64 	%rd2, [_Z27apply_rope_backward_kernel1IfEvPT_S1_PKfS3_iiiii_param_1];
	ld.param.u64 	%rd3, [_Z27apply_rope_backward_kernel1IfEvPT_S1_PKfS3_iiiii_param_2];
	ld.param.u64 	%rd4, [_Z27apply_rope_backward_kernel1IfEvPT_S1_PKfS3_iiiii_param_3];
	ld.param.u32 	%r6, [_Z27apply_rope_backward_kernel1IfEvPT_S1_PKfS3_iiiii_param_5];
	ld.param.u32 	%r7, [_Z27apply_rope_backward_kernel1IfEvPT_S1_PKfS3_iiiii_param_6];
	ld.param.u32 	%r8, [_Z27apply_rope_backward_kernel1IfEvPT_S1_PKfS3_iiiii_param_7];
	ld.param.u32 	%r9, [_Z27apply_rope_backward_kernel1IfEvPT_S1_PKfS3_iiiii_param_8];
	mov.u32 	%r1, %ctaid.x;
	mov.u32 	%r2, %ctaid.y;
	mov.u32 	%r3, %ctaid.z;
	mov.u32 	%r4, %tid.x;
	shr.u32 	%r10, %r9, 31;
	add.s32 	%r11, %r9, %r10;
	shr.s32 	%r5, %r11, 1;
	setp.ge.s32 	%p1, %r4, %r5;
	@%p1 bra 	$L__BB3_4;
	cvta.to.global.u64 	%rd5, %rd3;
	cvta.to.global.u64 	%rd6, %rd4;
	mad.lo.s32 	%r12, %r5, %r2, %r4;
	mul.wide.u32 	%rd7, %r12, 4;
	add.s64 	%rd8, %rd5, %rd7;
	ld.global.f32 	%f1, [%rd8];
	add.s64 	%rd9, %rd6, %rd7;
	ld.global.f32 	%f2, [%rd9];
	setp.ge.s32 	%p2, %r3, %r7;
	@%p2 bra 	$L__BB3_3;
	mad.lo.s32 	%r13, %r6, %r1, %r2;
	mad.lo.s32 	%r14, %r13, %r7, %r3;
	mad.lo.s32 	%r15, %r14, %r9, %r4;
	cvta.to.global.u64 	%rd10, %rd1;
	mul.wide.s32 	%rd11, %r15, 4;
	add.s64 	%rd12, %rd10, %rd11;
	ld.global.f32 	%f3, [%rd12];
	mul.wide.s32 	%rd13, %r5, 4;
	add.s64 	%rd14, %rd12, %rd13;
	ld.global.f32 	%f4, [%rd14];
	mul.f32 	%f5, %f2, %f4;
	fma.rn.f32 	%f6, %f1, %f3, %f5;
	st.global.f32 	[%rd12], %f6;
	mul.f32 	%f7, %f1, %f4;
	mul.f32 	%f8, %f2, %f3;
	sub.f32 	%f9, %f7, %f8;
	st.global.f32 	[%rd14], %f9;
$L__BB3_3:
	mad.lo.s32 	%r16, %r6, %r1, %r2;
	mad.lo.s32 	%r17, %r16, %r8, %r3;
	mad.lo.s32 	%r18, %r17, %r9, %r4;
	cvta.to.global.u64 	%rd15, %rd2;
	mul.wide.s32 	%rd16, %r18, 4;
	add.s64 	%rd17, %rd15, %rd16;
	ld.global.f32 	%f10, [%rd17];
	mul.wide.s32 	%rd18, %r5, 4;
	add.s64 	%rd19, %rd17, %rd18;
	ld.global.f32 	%f11, [%rd19];
	mul.f32 	%f12, %f2, %f11;
	fma.rn.f32 	%f13, %f1, %f10, %f12;
	st.global.f32 	[%rd17], %f13;
	mul.f32 	%f14, %f1, %f11;
	mul.f32 	%f15, %f2, %f10;
	sub.f32 	%f16, %f14, %f15;
	st.global.f32 	[%rd19], %f16;
$L__BB3_4:
	ret;

}
.entry _Z26apply_rope_forward_kernel1PfS_S_S_iiiii(
	.param .u64 .ptr .align 1 _Z26apply_rope_forward_kernel1PfS_S_S_iiiii_param_0,
	.param .u64 .ptr .align 1 _Z26apply_rope_forward_kernel1PfS_S_S_iiiii_param_1,
	.param .u64 .ptr .align 1 _Z26apply_rope_forward_kernel1PfS_S_S_iiiii_param_2,
	.param .u64 .ptr .align 1 _Z26apply_rope_forward_kernel1PfS_S_S_iiiii_param_3,
	.param .u32 _Z26apply_rope_forward_kernel1PfS_S_S_iiiii_param_4,
	.param .u32 _Z26apply_rope_forward_kernel1PfS_S_S_iiiii_param_5,
	.param .u32 _Z26apply_rope_forward_kernel1PfS_S_S_iiiii_param_6,
	.param .u32 _Z26apply_rope_forward_kernel1PfS_S_S_iiiii_param_7,
	.param .u32 _Z26apply_rope_forward_kernel1PfS_S_S_iiiii_param_8
)
{
	.reg .pred 	%p<3>;
	.reg .b32 	%r<20>;
	.reg .b32 	%f<19>;
	.reg .b64 	%rd<23>;

	ld.param.u64 	%rd3, [_Z26apply_rope_forward_kernel1PfS_S_S_iiiii_param_0];
	ld.param.u64 	%rd4, [_Z26apply_rope_forward_kernel1PfS_S_S_iiiii_param_1];
	ld.param.u64 	%rd5, [_Z26apply_rope_forward_kernel1PfS_S_S_iiiii_param_2];
	ld.param.u64 	%rd6, [_Z26apply_rope_forward_kernel1PfS_S_S_iiiii_param_3];
	ld.param.u32 	%r6, [_Z26apply_rope_forward_kernel1PfS_S_S_iiiii_param_5];
	ld.param.u32 	%r7, [_Z26apply_rope_forward_kernel1PfS_S_S_iiiii_param_6];
	ld.param.u32 	%r8, [_Z26apply_rope_forward_kernel1PfS_S_S_iiiii_param_7];
	ld.param.u32 	%r9, [_Z26apply_rope_forward_kernel1PfS_S_S_iiiii_param_8];
	cvta.to.global.u64 	%rd1, %rd6;
	cvta.to.global.u64 	%rd2, %rd5;
	mov.u32 	%r1, %ctaid.x;
	mov.u32 	%r2, %ctaid.y;
	mov.u32 	%r3, %ctaid.z;
	mov.u32 	%r4, %tid.x;
	shr.u32 	%r10, %r9, 31;
	add.s32 	%r11, %r9, %r10;
	shr.s32 	%r5, %r11, 1;
	setp.ge.s32 	%p1, %r4, %r5;
	@%p1 bra 	$L__BB4_4;
	setp.ge.s32 	%p2, %r3, %r7;
	@%p2 bra 	$L__BB4_3;
	mad.lo.s32 	%r12, %r6, %r1, %r2;
	mad.lo.s32 	%r13, %r12, %r7, %r3;
	mad.lo.s32 	%r14, %r13, %r9, %r4;
	mad.lo.s32 	%r15, %r5, %r2, %r4;
	mul.wide.u32 	%rd7, %r15, 4;
	add.s64 	%rd8, %rd2, %rd7;
	ld.global.f32 	%f1, [%rd8];
	add.s64 	%rd9, %rd1, %rd7;
	ld.global.f32 	%f2, [%rd9];
	cvta.to.global.u64 	%rd10, %rd3;
	mul.wide.s32 	%rd11, %r14, 4;
	add.s64 	%rd12, %rd10, %rd11;
	ld.global.f32 	%f3, [%rd12];
	mul.wide.s32 	%rd13, %r5, 4;
	add.s64 	%rd14, %rd12, %rd13;
	ld.global.f32 	%f4, [%rd14];
	mul.f32 	%f5, %f1, %f3;
	mul.f32 	%f6, %f2, %f4;
	sub.f32 	%f7, %f5, %f6;
	st.global.f32 	[%rd12], %f7;
	mul.f32 	%f8, %f1, %f4;
	fma.rn.f32 	%f9, %f2, %f3, %f8;
	st.global.f32 	[%rd14], %f9;
$L__BB4_3:
	mad.lo.s32 	%r16, %r6, %r1, %r2;
	mad.lo.s32 	%r17, %r16, %r8, %r3;
	mad.lo.s32 	%r18, %r17, %r9, %r4;
	mad.lo.s32 	%r19, %r5, %r2, %r4;
	mul.wide.u32 	%rd15, %r19, 4;
	add.s64 	%rd16, %rd2, %rd15;
	ld.global.f32 	%f10, [%rd16];
	add.s64 	%rd17, %rd1, %rd15;
	ld.global.f32 	%f11, [%rd17];
	cvta.to.global.u64 	%rd18, %rd4;
	mul.wide.s32 	%rd19, %r18, 4;
	add.s64 	%rd20, %rd18, %rd19;
	ld.global.f32 	%f12, [%rd20];
	mul.wide.s32 	%rd21, %r5, 4;
	add.s64 	%rd22, %rd20, %rd21;
	ld.global.f32 	%f13, [%rd22];
	mul.f32 	%f14, %f10, %f12;
	mul.f32 	%f15, %f11, %f13;
	sub.f32 	%f16, %f14, %f15;
	st.global.f32 	[%rd20], %f16;
	mul.f32 	%f17, %f10, %f13;
	fma.rn.f32 	%f18, %f11, %f12, %f17;
	st.global.f32 	[%rd22], %f18;
$L__BB4_4:
	ret;

}
.entry _Z21apply_rope_forward_q2PfPKfS1_iiii(
	.param .u64 .ptr .align 1 _Z21apply_rope_forward_q2PfPKfS1_iiii_param_0,
	.param .u64 .ptr .align 1 _Z21apply_rope_forward_q2PfPKfS1_iiii_param_1,
	.param .u64 .ptr .align 1 _Z21apply_rope_forward_q2PfPKfS1_iiii_param_2,
	.param .u32 _Z21apply_rope_forward_q2PfPKfS1_iiii_param_3,
	.param .u32 _Z21apply_rope_forward_q2PfPKfS1_iiii_param_4,
	.param .u32 _Z21apply_rope_forward_q2PfPKfS1_iiii_param_5,
	.param .u32 _Z21apply_rope_forward_q2PfPKfS1_iiii_param_6
)
{
	.reg .pred 	%p<3>;
	.reg .b32 	%r<21>;
	.reg .b32 	%f<12>;
	.reg .b64 	%rd<14>;

	ld.param.u64 	%rd1, [_Z21apply_rope_forward_q2PfPKfS1_iiii_param_0];
	ld.param.u64 	%rd2, [_Z21apply_rope_forward_q2PfPKfS1_iiii_param_1];
	ld.param.u64 	%rd3, [_Z21apply_rope_forward_q2PfPKfS1_iiii_param_2];
	ld.param.u32 	%r6, [_Z21apply_rope_forward_q2PfPKfS1_iiii_param_4];
	ld.param.u32 	%r7, [_Z21apply_rope_forward_q2PfPKfS1_iiii_param_5];
	ld.param.u32 	%r8, [_Z21apply_rope_forward_q2PfPKfS1_iiii_param_6];
	mov.u32 	%r9, %ntid.x;
	mov.u32 	%r1, %ctaid.y;
	mov.u32 	%r2, %tid.x;
	shr.u32 	%r10, %r8, 31;
	add.s32 	%r11, %r8, %r10;
	shr.s32 	%r3, %r11, 1;
	setp.ge.s32 	%p1, %r2, %r3;
	shl.b32 	%r12, %r2, 2;
	mov.u32 	%r13, shared_mem;
	add.s32 	%r4, %r13, %r12;
	shl.b32 	%r14, %r9, 2;
	add.s32 	%r5, %r4, %r14;
	@%p1 bra 	$L__BB5_2;
	cvta.to.global.u64 	%rd4, %rd2;
	cvta.to.global.u64 	%rd5, %rd3;
	mad.lo.s32 	%r15, %r3, %r1, %r2;
	mul.wide.u32 	%rd6, %r15, 4;
	add.s64 	%rd7, %rd4, %rd6;
	ld.global.f32 	%f1, [%rd7];
	st.shared.f32 	[%r4], %f1;
	add.s64 	%rd8, %rd5, %rd6;
	ld.global.f32 	%f2, [%rd8];
	st.shared.f32 	[%r5], %f2;
$L__BB5_2:
	setp.ge.s32 	%p2, %r2, %r3;
	bar.sync 	0;
	@%p2 bra 	$L__BB5_4;
	mov.u32 	%r16, %ctaid.x;
	mad.lo.s32 	%r17, %r6, %r16, %r1;
	mov.u32 	%r18, %ctaid.z;
	mad.lo.s32 	%r19, %r17, %r7, %r18;
	mad.lo.s32 	%r20, %r19, %r8, %r2;
	cvta.to.global.u64 	%rd9, %rd1;
	mul.wide.s32 	%rd10, %r20, 4;
	add.s64 	%rd11, %rd9, %rd10;
	ld.global.f32 	%f3, [%rd11];
	mul.wide.s32 	%rd12, %r3, 4;
	add.s64 	%rd13, %rd11, %rd12;
	ld.global.f32 	%f4, [%rd13];
	ld.shared.f32 	%f5, [%r4];
	ld.shared.f32 	%f6, [%r5];
	mul.f32 	%f7, %f3, %f5;
	mul.f32 	%f8, %f4, %f6;
	sub.f32 	%f9, %f7, %f8;
	st.global.f32 	[%rd11], %f9;
	mul.f32 	%f10, %f3, %f6;
	fma.rn.f32 	%f11, %f4, %f5, %f10;
	st.global.f32 	[%rd13], %f11;
$L__BB5_4:
	ret;

}
.entry _Z21apply_rope_forward_k2PfPKfS1_iiii(
	.param .u64 .ptr .align 1 _Z21apply_rope_forward_k2PfPKfS1_iiii_param_0,
	.param .u64 .ptr .align 1 _Z21apply_rope_forward_k2PfPKfS1_iiii_param_1,
	.param .u64 .ptr .align 1 _Z21apply_rope_forward_k2PfPKfS1_iiii_param_2,
	.param .u32 _Z21apply_rope_forward_k2PfPKfS1_iiii_param_3,
	.param .u32 _Z21apply_rope_forward_k2PfPKfS1_iiii_param_4,
	.param .u32 _Z21apply_rope_forward_k2PfPKfS1_iiii_param_5,
	.param .u32 _Z21apply_rope_forward_k2PfPKfS1_iiii_param_6
)
{
	.reg .pred 	%p<3>;
	.reg .b32 	%r<21>;
	.reg .b32 	%f<12>;
	.reg .b64 	%rd<14>;

	ld.param.u64 	%rd1, [_Z21apply_rope_forward_k2PfPKfS1_iiii_param_0];
	ld.param.u64 	%rd2, [_Z21apply_rope_forward_k2PfPKfS1_iiii_param_1];
	ld.param.u64 	%rd3, [_Z21apply_rope_forward_k2PfPKfS1_iiii_param_2];
	ld.param.u32 	%r6, [_Z21apply_rope_forward_k2PfPKfS1_iiii_param_4];
	ld.param.u32 	%r7, [_Z21apply_rope_forward_k2PfPKfS1_iiii_param_5];
	ld.param.u32 	%r8, [_Z21apply_rope_forward_k2PfPKfS1_iiii_param_6];
	mov.u32 	%r9, %ntid.x;
	mov.u32 	%r1, %ctaid.y;
	mov.u32 	%r2, %tid.x;
	shr.u32 	%r10, %r8, 31;
	add.s32 	%r11, %r8, %r10;
	shr.s32 	%r3, %r11, 1;
	setp.ge.s32 	%p1, %r2, %r3;
	shl.b32 	%r12, %r2, 2;
	mov.u32 	%r13, shared_mem;
	add.s32 	%r4, %r13, %r12;
	shl.b32 	%r14, %r9, 2;
	add.s32 	%r5, %r4, %r14;
	@%p1 bra 	$L__BB6_2;
	cvta.to.global.u64 	%rd4, %rd2;
	cvta.to.global.u64 	%rd5, %rd3;
	mad.lo.s32 	%r15, %r3, %r1, %r2;
	mul.wide.u32 	%rd6, %r15, 4;
	add.s64 	%rd7, %rd4, %rd6;
	ld.global.f32 	%f1, [%rd7];
	st.shared.f32 	[%r4], %f1;
	add.s64 	%rd8, %rd5, %rd6;
	ld.global.f32 	%f2, [%rd8];
	st.shared.f32 	[%r5], %f2;
$L__BB6_2:
	setp.ge.s32 	%p2, %r2, %r3;
	bar.sync 	0;
	@%p2 bra 	$L__BB6_4;
	mov.u32 	%r16, %ctaid.x;
	mad.lo.s32 	%r17, %r6, %r16, %r1;
	mov.u32 	%r18, %ctaid.z;
	mad.lo.s32 	%r19, %r17, %r7, %r18;
	mad.lo.s32 	%r20, %r19, %r8, %r2;
	cvta.to.global.u64 	%rd9, %rd1;
	mul.wide.s32 	%rd10, %r20, 4;
	add.s64 	%rd11, %rd9, %rd10;
	ld.global.f32 	%f3, [%rd11];
	mul.wide.s32 	%rd12, %r3, 4;
	add.s64 	%rd13, %rd11, %rd12;
	ld.global.f32 	%f4, [%rd13];
	ld.shared.f32 	%f5, [%r4];
	ld.shared.f32 	%f6, [%r5];
	mul.f32 	%f7, %f3, %f5;
	mul.f32 	%f8, %f4, %f6;
	sub.f32 	%f9, %f7, %f8;
	st.global.f32 	[%rd11], %f9;
	mul.f32 	%f10, %f3, %f6;
	fma.rn.f32 	%f11, %f4, %f5, %f10;
	st.global.f32 	[%rd13], %f11;
$L__BB6_4:
	ret;

}
	// .globl	_Z21apply_rope_forward_q1IfEvPT_PKfS3_iiii
.visible .entry _Z21apply_rope_forward_q1IfEvPT_PKfS3_iiii(
	.param .u64 .ptr .align 1 _Z21apply_rope_forward_q1IfEvPT_PKfS3_iiii_param_0,
	.param .u64 .ptr .align 1 _Z21apply_rope_forward_q1IfEvPT_PKfS3_iiii_param_1,
	.param .u64 .ptr .align 1 _Z21apply_rope_forward_q1IfEvPT_PKfS3_iiii_param_2,
	.param .u32 _Z21apply_rope_forward_q1IfEvPT_PKfS3_iiii_param_3,
	.param .u32 _Z21apply_rope_forward_q1IfEvPT_PKfS3_iiii_param_4,
	.param .u32 _Z21apply_rope_forward_q1IfEvPT_PKfS3_iiii_param_5,
	.param .u32 _Z21apply_rope_forward_q1IfEvPT_PKfS3_iiii_param_6
)
{
	.reg .pred 	%p<2>;
	.reg .b32 	%r<15>;
	.reg .b32 	%f<10>;
	.reg .b64 	%rd<14>;

	ld.param.u64 	%rd1, [_Z21apply_rope_forward_q1IfEvPT_PKfS3_iiii_param_0];
	ld.param.u64 	%rd2, [_Z21apply_rope_forward_q1IfEvPT_PKfS3_iiii_param_1];
	ld.param.u64 	%rd3, [_Z21apply_rope_forward_q1IfEvPT_PKfS3_iiii_param_2];
	ld.param.u32 	%r3, [_Z21apply_rope_forward_q1IfEvPT_PKfS3_iiii_param_4];
	ld.param.u32 	%r4, [_Z21apply_rope_forward_q1IfEvPT_PKfS3_iiii_param_5];
	ld.param.u32 	%r5, [_Z21apply_rope_forward_q1IfEvPT_PKfS3_iiii_param_6];
	mov.u32 	%r1, %tid.x;
	shr.u32 	%r6, %r5, 31;
	add.s32 	%r7, %r5, %r6;
	shr.s32 	%r2, %r7, 1;
	setp.ge.s32 	%p1, %r1, %r2;
	@%p1 bra 	$L__BB7_2;
	cvta.to.global.u64 	%rd4, %rd2;
	cvta.to.global.u64 	%rd5, %rd3;
	cvta.to.global.u64 	%rd6, %rd1;
	mov.u32 	%r8, %ctaid.z;
	mov.u32 	%r9, %ctaid.y;
	mov.u32 	%r10, %ctaid.x;
	mad.lo.s32 	%r11, %r3, %r10, %r9;
	mad.lo.s32 	%r12, %r11, %r4, %r8;
	mad.lo.s32 	%r13, %r12, %r5, %r1;
	mad.lo.s32 	%r14, %r2, %r9, %r1;
	mul.wide.u32 	%rd7, %r14, 4;
	add.s64 	%rd8, %rd4, %rd7;
	ld.global.f32 	%f1, [%rd8];
	add.s64 	%rd9, %rd5, %rd7;
	ld.global.f32 	%f2, [%rd9];
	mul.wide.s32 	%rd10, %r13, 4;
	add.s64 	%rd11, %rd6, %rd10;
	ld.global.f32 	%f3, [%rd11];
	mul.wide.s32 	%rd12, %r2, 4;
	add.s64 	%rd13, %rd11, %rd12;
	ld.global.f32 	%f4, [%rd13];
	mul.f32 	%f5, %f1, %f3;
	mul.f32 	%f6, %f2, %f4;
	sub.f32 	%f7, %f5, %f6;
	st.global.f32 	[%rd11], %f7;
	mul.f32 	%f8, %f1, %f4;
	fma.rn.f32 	%f9, %f2, %f3, %f8;
	st.global.f32 	[%rd13], %f9;
$L__BB7_2:
	ret;

}
.entry _Z21apply_rope_forward_k1IfEvPT_PKfS3_iiii(
	.param .u64 .ptr .align 1 _Z21apply_rope_forward_k1IfEvPT_PKfS3_iiii_param_0,
	.param .u64 .ptr .align 1 _Z21apply_rope_forward_k1IfEvPT_PKfS3_iiii_param_1,
	.param .u64 .ptr .align 1 _Z21apply_rope_forward_k1IfEvPT_PKfS3_iiii_param_2,
	.param .u32 _Z21apply_rope_forward_k1IfEvPT_PKfS3_iiii_param_3,
	.param .u32 _Z21apply_rope_forward_k1IfEvPT_PKfS3_iiii_param_4,
	.param .u32 _Z21apply_rope_forward_k1IfEvPT_PKfS3_iiii_param_5,
	.param .u32 _Z21apply_rope_forward_k1IfEvPT_PKfS3_iiii_param_6
)
{
	.reg .pred 	%p<2>;
	.reg .b32 	%r<15>;
	.reg .b32 	%f<10>;
	.reg .b64 	%rd<14>;

	ld.param.u64 	%rd1, [_Z21apply_rope_forward_k1IfEvPT_PKfS3_iiii_param_0];
	ld.param.u64 	%rd2, [_Z21apply_rope_forward_k1IfEvPT_PKfS3_iiii_param_1];
	ld.param.u64 	%rd3, [_Z21apply_rope_forward_k1IfEvPT_PKfS3_iiii_param_2];
	ld.param.u32 	%r3, [_Z21apply_rope_forward_k1IfEvPT_PKfS3_iiii_param_4];
	ld.param.u32 	%r4, [_Z21apply_rope_forward_k1IfEvPT_PKfS3_iiii_param_5];
	ld.param.u32 	%r5, [_Z21apply_rope_forward_k1IfEvPT_PKfS3_iiii_param_6];
	mov.u32 	%r1, %tid.x;
	shr.u32 	%r6, %r5, 31;
	add.s32 	%r7, %r5, %r6;
	shr.s32 	%r2, %r7, 1;
	setp.ge.s32 	%p1, %r1, %r2;
	@%p1 bra 	$L__BB8_2;
	cvta.to.global.u64 	%rd4, %rd2;
	cvta.to.global.u64 	%rd5, %rd3;
	cvta.to.global.u64 	%rd6, %rd1;
	mov.u32 	%r8, %ctaid.z;
	mov.u32 	%r9, %ctaid.y;
	mov.u32 	%r10, %ctaid.x;
	mad.lo.s32 	%r11, %r3, %r10, %r9;
	mad.lo.s32 	%r12, %r11, %r4, %r8;
	mad.lo.s32 	%r13, %r12, %r5, %r1;
	mad.lo.s32 	%r14, %r2, %r9, %r1;
	mul.wide.u32 	%rd7, %r14, 4;
	add.s64 	%rd8, %rd4, %rd7;
	ld.global.f32 	%f1, [%rd8];
	add.s64 	%rd9, %rd5, %rd7;
	ld.global.f32 	%f2, [%rd9];
	mul.wide.s32 	%rd10, %r13, 4;
	add.s64 	%rd11, %rd6, %rd10;
	ld.global.f32 	%f3, [%rd11];
	mul.wide.s32 	%rd12, %r2, 4;
	add.s64 	%rd13, %rd11, %rd12;
	ld.global.f32 	%f4, [%rd13];
	mul.f32 	%f5, %f1, %f3;
	mul.f32 	%f6, %f2, %f4;
	sub.f32 	%f7, %f5, %f6;
	st.global.f32 	[%rd11], %f7;
	mul.f32 	%f8, %f1, %f4;
	fma.rn.f32 	%f9, %f2, %f3, %f8;
	st.global.f32 	[%rd13], %f9;
$L__BB8_2:
	ret;

}


// ===== COMPILED SASS (sm_100) =====

	.target	sm_100

	.elftype	@"ET_EXEC"


//--------------------- .note.nv.tkinfo           --------------------------
	.section	.note.nv.tkinfo,"",@"SHT_NOTE"
	.sectionflags	@"SHF_NOTE_NV_TKINFO"
	.tkinfo
        /*0018*/ 	.word	0x00000002
        /*0030*/ 	.string	""
        /*0030*/ 	.string	"ptxas"
        /*0030*/ 	.string	"Cuda compilation tools, release 13.0, V13.0.88"
        /*0030*/ 	.string	"Build cuda_13.0.r13.0/compiler.36424714_0"
        /*0030*/ 	.string	"-arch sm_100 -m 64 "



//--------------------- .note.nv.cuinfo           --------------------------
	.section	.note.nv.cuinfo,"",@"SHT_NOTE"
	.sectionflags	@"SHF_NOTE_NV_CUINFO"
        /*0018*/ 	.short	0x0002
        /*001a*/ 	.short	0x0064
        /*001c*/ 	.short	0x0082
	.zero		2


//--------------------- .nv.info                  --------------------------
	.section	.nv.info,"",@"SHT_CUDA_INFO"
	.align	4


	//----- nvinfo : EIATTR_REGCOUNT
	.align		4
        /*0000*/ 	.byte	0x04, 0x2f
        /*0002*/ 	.short	(.L_2 - .L_1)
	.align		4
.L_1:
        /*0004*/ 	.word	index@(_Z14CU_rope_f32_v2PfS_ii)
        /*0008*/ 	.word	0x00000014


	//----- nvinfo : EIATTR_FRAME_SIZE
	.align		4
.L_2:
        /*000c*/ 	.byte	0x04, 0x11
        /*000e*/ 	.short	(.L_4 - .L_3)
	.align		4
.L_3:
        /*0010*/ 	.word	index@($__internal_3_$__cuda_sm3x_div_rn_noftz_f32_slowpath)
        /*0014*/ 	.word	0x00000020


	//----- nvinfo : EIATTR_FRAME_SIZE
	.align		4
.L_4:
        /*0018*/ 	.byte	0x04, 0x11
        /*001a*/ 	.short	(.L_6 - .L_5)
	.align		4
.L_5:
        /*001c*/ 	.word	index@($__internal_2_$__cuda_sm20_rcp_rn_f32_slowpath)
        /*0020*/ 	.word	0x00000020


	//----- nvinfo : EIATTR_FRAME_SIZE
	.align		4
.L_6:
        /*0024*/ 	.byte	0x04, 0x11
        /*0026*/ 	.short	(.L_8 - .L_7)
	.align		4
.L_7:
        /*0028*/ 	.word	index@(_Z14CU_rope_f32_v2PfS_ii)
        /*002c*/ 	.word	0x00000020


	//----- nvinfo : EIATTR_REGCOUNT
	.align		4
.L_8:
        /*0030*/ 	.byte	0x04, 0x2f
        /*0032*/ 	.short	(.L_10 - .L_9)
	.align		4
.L_9:
        /*0034*/ 	.word	index@(_Z22rope_f32x4_pack_kernelPfS_ii)
        /*0038*/ 	.word	0x00000018


	//----- nvinfo : EIATTR_FRAME_SIZE
	.align		4
.L_10:
        /*003c*/ 	.byte	0x04, 0x11
        /*003e*/ 	.short	(.L_12 - .L_11)
	.align		4
.L_11:
        /*0040*/ 	.word	index@($__internal_1_$__cuda_sm3x_div_rn_noftz_f32_slowpath)
        /*0044*/ 	.word	0x00000020


	//----- nvinfo : EIATTR_FRAME_SIZE
	.align		4
.L_12:
        /*0048*/ 	.byte	0x04, 0x11
        /*004a*/ 	.short	(.L_14 - .L_13)
	.align		4
.L_13:
        /*004c*/ 	.word	index@($__internal_0_$__cuda_sm20_rcp_rn_f32_slowpath)
        /*0050*/ 	.word	0x00000020


	//----- nvinfo : EIATTR_FRAME_SIZE
	.align		4
.L_14:
        /*0054*/ 	.byte	0x04, 0x11
        /*0056*/ 	.short	(.L_16 - .L_15)
	.align		4
.L_15:
        /*0058*/ 	.word	index@(_Z22rope_f32x4_pack_kernelPfS_ii)
        /*005c*/ 	.word	0x00000020


	//----- nvinfo : EIATTR_REGCOUNT
	.align		4
.L_16:
        /*0060*/ 	.byte	0x04, 0x2f
        /*0062*/ 	.short	(.L_18 - .L_17)
	.align		4
.L_17:
        /*0064*/ 	.word	index@(_Z27apply_rope_backward_kernel2PfS_PKfS1_iiiii)
        /*0068*/ 	.word	0x00000014


	//----- nvinfo : EIATTR_FRAME_SIZE
	.align		4
.L_18:
        /*006c*/ 	.byte	0x04, 0x11
        /*006e*/ 	.short	(.L_20 - .L_19)
	.align		4
.L_19:
        /*0070*/ 	.word	index@(_Z27apply_rope_backward_kernel2PfS_PKfS1_iiiii)
        /*0074*/ 	.word	0x00000000


	//----- nvinfo : EIATTR_REGCOUNT
	.align		4
.L_20:
        /*0078*/ 	.byte	0x04, 0x2f
        /*007a*/ 	.short	(.L_22 - .L_21)
	.align		4
.L_21:
        /*007c*/ 	.word	index@(_Z27apply_rope_backward_kernel1IfEvPT_S1_PKfS3_iiiii)
        /*0080*/ 	.word	0x00000018


	//----- nvinfo : EIATTR_FRAME_SIZE
	.align		4
.L_22:
        /*0084*/ 	.byte	0x04, 0x11
        /*0086*/ 	.short	(.L_24 - .L_23)
	.align		4
.L_23:
        /*0088*/ 	.word	index@(_Z27apply_rope_backward_kernel1IfEvPT_S1_PKfS3_iiiii)
        /*008c*/ 	.word	0x00000000


	//----- nvinfo : EIATTR_REGCOUNT
	.align		4
.L_24:
        /*0090*/ 	.byte	0x04, 0x2f
        /*0092*/ 	.short	(.L_26 - .L_25)
	.align		4
.L_25:
        /*0094*/ 	.word	index@(_Z26apply_rope_forward_kernel1PfS_S_S_iiiii)
        /*0098*/ 	.word	0x00000014


	//----- nvinfo : EIATTR_FRAME_SIZE
	.align		4
.L_26:
        /*009c*/ 	.byte	0x04, 0x11
        /*009e*/ 	.short	(.L_28 - .L_27)
	.align		4
.L_27:
        /*00a0*/ 	.word	index@(_Z26apply_rope_forward_kernel1PfS_S_S_iiiii)
        /*00a4*/ 	.word	0x00000000


	//----- nvinfo : EIATTR_REGCOUNT
	.align		4
.L_28:
        /*00a8*/ 	.byte	0x04, 0x2f
        /*00aa*/ 	.short	(.L_30 - .L_29)
	.align		4
.L_29:
        /*00ac*/ 	.word	index@(_Z21apply_rope_forward_q2PfPKfS1_iiii)
        /*00b0*/ 	.word	0x0000000e


	//----- nvinfo : EIATTR_FRAME_SIZE
	.align		4
.L_30:
        /*00b4*/ 	.byte	0x04, 0x11
        /*00b6*/ 	.short	(.L_32 - .L_31)
	.align		4
.L_31:
        /*00b8*/ 	.word	index@(_Z21apply_rope_forward_q2PfPKfS1_iiii)
        /*00bc*/ 	.word	0x00000000


	//----- nvinfo : EIATTR_REGCOUNT
	.align		4
.L_32:
        /*00c0*/ 	.byte	0x04, 0x2f
        /*00c2*/ 	.short	(.L_34 - .L_33)
	.align		4
.L_33:
        /*00c4*/ 	.word	index@(_Z21apply_rope_forward_k2PfPKfS1_iiii)
        /*00c8*/ 	.word	0x0000000e


	//----- nvinfo : EIATTR_FRAME_SIZE
	.align		4
.L_34:
        /*00cc*/ 	.byte	0x04, 0x11
        /*00ce*/ 	.short	(.L_36 - .L_35)
	.align		4
.L_35:
        /*00d0*/ 	.word	index@(_Z21apply_rope_forward_k2PfPKfS1_iiii)
        /*00d4*/ 	.word	0x00000000


	//----- nvinfo : EIATTR_REGCOUNT
	.align		4
.L_36:
        /*00d8*/ 	.byte	0x04, 0x2f
        /*00da*/ 	.short	(.L_38 - .L_37)
	.align		4
.L_37:
        /*00dc*/ 	.word	index@(_Z21apply_rope_forward_q1IfEvPT_PKfS3_iiii)
        /*00e0*/ 	.word	0x00000012


	//----- nvinfo : EIATTR_FRAME_SIZE
	.align		4
.L_38:
        /*00e4*/ 	.byte	0x04, 0x11
        /*00e6*/ 	.short	(.L_40 - .L_39)
	.align		4
.L_39:
        /*00e8*/ 	.word	index@(_Z21apply_rope_forward_q1IfEvPT_PKfS3_iiii)
        /*00ec*/ 	.word	0x00000000


	//----- nvinfo : EIATTR_REGCOUNT
	.align		4
.L_40:
        /*00f0*/ 	.byte	0x04, 0x2f
        /*00f2*/ 	.short	(.L_42 - .L_41)
	.align		4
.L_41:
        /*00f4*/ 	.word	index@(_Z21apply_rope_forward_k1IfEvPT_PKfS3_iiii)
        /*00f8*/ 	.word	0x00000012


	//----- nvinfo : EIATTR_FRAME_SIZE
	.align		4
.L_42:
        /*00fc*/ 	.byte	0x04, 0x11
        /*00fe*/ 	.short	(.L_44 - .L_43)
	.align		4
.L_43:
        /*0100*/ 	.word	index@(_Z21apply_rope_forward_k1IfEvPT_PKfS3_iiii)
        /*0104*/ 	.word	0x00000000


	//----- nvinfo : EIATTR_MIN_STACK_SIZE
	.align		4
.L_44:
        /*0108*/ 	.byte	0x04, 0x12
        /*010a*/ 	.short	(.L_46 - .L_45)
	.align		4
.L_45:
        /*010c*/ 	.word	index@(_Z21apply_rope_forward_k1IfEvPT_PKfS3_iiii)
        /*0110*/ 	.word	0x00000000


	//----- nvinfo : EIATTR_MIN_STACK_SIZE
	.align		4
.L_46:
        /*0114*/ 	.byte	0x04, 0x12
        /*0116*/ 	.short	(.L_48 - .L_47)
	.align		4
.L_47:
        /*0118*/ 	.word	index@(_Z21apply_rope_forward_k2PfPKfS1_iiii)
        /*011c*/ 	.word	0x00000000


	//----- nvinfo : EIATTR_MIN_STACK_SIZE
	.align		4
.L_48:
        /*0120*/ 	.byte	0x04, 0x12
        /*0122*/ 	.short	(.L_50 - .L_49)
	.align		4
.L_49:
        /*0124*/ 	.word	index@(_Z21apply_rope_forward_q2PfPKfS1_iiii)
        /*0128*/ 	.word	0x00000000


	//----- nvinfo : EIATTR_MIN_STACK_SIZE
	.align		4
.L_50:
        /*012c*/ 	.byte	0x04, 0x12
        /*012e*/ 	.short	(.L_52 - .L_51)
	.align		4
.L_51:
        /*0130*/ 	.word	index@(_Z26apply_rope_forward_kernel1PfS_S_S_iiiii)
        /*0134*/ 	.word	0x00000000


	//----- nvinfo : EIATTR_MIN_STACK_SIZE
	.align		4
.L_52:
        /*0138*/ 	.byte	0x04, 0x12
        /*013a*/ 	.short	(.L_54 - .L_53)
	.align		4
.L_53:
        /*013c*/ 	.word	index@(_Z27apply_rope_backward_kernel2PfS_PKfS1_iiiii)
        /*0140*/ 	.word	0x00000000


	//----- nvinfo : EIATTR_MIN_STACK_SIZE
	.align		4
.L_54:
        /*0144*/ 	.byte	0x04, 0x12
        /*0146*/ 	.short	(.L_56 - .L_55)
	.align		4
.L_55:
        /*0148*/ 	.word	index@(_Z22rope_f32x4_pack_kernelPfS_ii)
        /*014c*/ 	.word	0x00000020


	//----- nvinfo : EIATTR_MIN_STACK_SIZE
	.align		4
.L_56:
        /*0150*/ 	.byte	0x04, 0x12
        /*0152*/ 	.short	(.L_58 - .L_57)
	.align		4
.L_57:
        /*0154*/ 	.word	index@(_Z14CU_rope_f32_v2PfS_ii)
        /*0158*/ 	.word	0x00000020


	//----- nvinfo : EIATTR_MIN_STACK_SIZE
	.align		4
.L_58:
        /*015c*/ 	.byte	0x04, 0x12
        /*015e*/ 	.short	(.L_60 - .L_59)
	.align		4
.L_59:
        /*0160*/ 	.word	index@(_Z21apply_rope_forward_q1IfEvPT_PKfS3_iiii)
        /*0164*/ 	.word	0x00000000


	//----- nvinfo : EIATTR_MIN_STACK_SIZE
	.align		4
.L_60:
        /*0168*/ 	.byte	0x04, 0x12
        /*016a*/ 	.short	(.L_62 - .L_61)
	.align		4
.L_61:
        /*016c*/ 	.word	index@(_Z27apply_rope_backward_kernel1IfEvPT_S1_PKfS3_iiiii)
        /*0170*/ 	.word	0x00000000
.L_62:


//--------------------- .nv.compat                --------------------------
	.section	.nv.compat,"",@"SHT_CUDA_COMPAT_INFO"
	.align	4
        /*0000*/ 	.byte	0x02, 0x09, 0x00, 0x00, 0x02, 0x02, 0x01, 0x00, 0x02, 0x05, 0x05, 0x00, 0x03, 0x07, 0x01, 0x01
        /*0010*/ 	.byte	0x02, 0x03, 0x00, 0x00, 0x02, 0x06, 0x01, 0x00, 0x04, 0x0b, 0x08, 0x00, 0x01, 0x00, 0x00, 0x00
        /*0020*/ 	.byte	0x00, 0x00, 0x00, 0x00


//--------------------- .nv.info._Z21apply_rope_forward_k1IfEvPT_PKfS3_iiii --------------------------
	.section	.nv.info._Z21apply_rope_forward_k1IfEvPT_PKfS3_iiii,"",@"SHT_CUDA_INFO"
	.sectionflags	@""
	.align	4


	//----- nvinfo : EIATTR_CUDA_API_VERSION
	.align		4
        /*0000*/ 	.byte	0x04, 0x37
        /*0002*/ 	.short	(.L_64 - .L_63)
.L_63:
        /*0004*/ 	.word	0x00000082


	//----- nvinfo : EIATTR_KPARAM_INFO
	.align		4
.L_64:
        /*0008*/ 	.byte	0x04, 0x17
        /*000a*/ 	.short	(.L_66 - .L_65)
.L_65:
        /*000c*/ 	.word	0x00000000
        /*0010*/ 	.short	0x0006
        /*0012*/ 	.short	0x0024
        /*0014*/ 	.byte	0x00, 0xf0, 0x11, 0x00


	//----- nvinfo : EIATTR_KPARAM_INFO
	.align		4
.L_66:
        /*0018*/ 	.byte	0x04, 0x17
        /*001a*/ 	.short	(.L_68 - .L_67)
.L_67:
        /*001c*/ 	.word	0x00000000
        /*0020*/ 	.short	0x0005
        /*0022*/ 	.short	0x0020
        /*0024*/ 	.byte	0x00, 0xf0, 0x11, 0x00


	//----- nvinfo : EIATTR_KPARAM_INFO
	.align		4
.L_68:
        /*0028*/ 	.byte	0x04, 0x17
        /*002a*/ 	.short	(.L_70 - .L_69)
.L_69:
        /*002c*/ 	.word	0x00000000
        /*0030*/ 	.short	0x0004
        /*0032*/ 	.short	0x001c
        /*0034*/ 	.byte	0x00, 0xf0, 0x11, 0x00


	//----- nvinfo : EIATTR_KPARAM_INFO
	.align		4
.L_70:
        /*0038*/ 	.byte	0x04, 0x17
        /*003a*/ 	.short	(.L_72 - .L_71)
.L_71:
        /*003c*/ 	.word	0x00000000
        /*0040*/ 	.short	0x0003
        /*0042*/ 	.short	0x0018
        /*0044*/ 	.byte	0x00, 0xf0, 0x11, 0x00


	//----- nvinfo : EIATTR_KPARAM_INFO
	.align		4
.L_72:
        /*0048*/ 	.byte	0x04, 0x17
        /*004a*/ 	.short	(.L_74 - .L_73)
.L_73:
        /*004c*/ 	.word	0x00000000
        /*0050*/ 	.short	0x0002
        /*0052*/ 	.short	0x0010
        /*0054*/ 	.byte	0x00, 0xf5, 0x21, 0x00


	//----- nvinfo : EIATTR_KPARAM_INFO
	.align		4
.L_74:
        /*0058*/ 	.byte	0x04, 0x17
        /*005a*/ 	.short	(.L_76 - .L_75)
.L_75:
        /*005c*/ 	.word	0x00000000
        /*0060*/ 	.short	0x0001
        /*0062*/ 	.short	0x0008
        /*0064*/ 	.byte	0x00, 0xf5, 0x21, 0x00


	//----- nvinfo : EIATTR_KPARAM_INFO
	.align		4
.L_76:
        /*0068*/ 	.byte	0x04, 0x17
        /*006a*/ 	.short	(.L_78 - .L_77)
.L_77:
        /*006c*/ 	.word	0x00000000
        /*0070*/ 	.short	0x0000
        /*0072*/ 	.short	0x0000
        /*0074*/ 	.byte	0x00, 0xf5, 0x21, 0x00


	//----- nvinfo : EIATTR_SPARSE_MMA_MASK
	.align		4
.L_78:
        /*0078*/ 	.byte	0x03, 0x50
        /*007a*/ 	.short	0x0000


	//----- nvinfo : EIATTR_MAXREG_COUNT
	.align		4
        /*007c*/ 	.byte	0x03, 0x1b
        /*007e*/ 	.short	0x00ff


	//----- nvinfo : EIATTR_MERCURY_ISA_VERSION
	.align		4
        /*0080*/ 	.byte	0x03, 0x5f
        /*0082*/ 	.short	0x0101


	//----- nvinfo : EIATTR_VRC_CTA_INIT_COUNT
	.align		4
        /*0084*/ 	.byte	0x02, 0x4a
	.zero		1
	.zero		1


	//----- nvinfo : EIATTR_EXIT_INSTR_OFFSETS
	.align		4
        /*0088*/ 	.byte	0x04, 0x1c
        /*008a*/ 	.short	(.L_80 - .L_79)


	//   ....[0]....
.L_79:
        /*008c*/ 	.word	0x00000060


	//   ....[1]....
        /*0090*/ 	.word	0x00000220


	//----- nvinfo : EIATTR_CBANK_PARAM_SIZE
	.align		4
.L_80:
        /*0094*/ 	.byte	0x03, 0x19
        /*0096*/ 	.short	0x0028


	//----- nvinfo : EIATTR_PARAM_CBANK
	.align		4
        /*0098*/ 	.byte	0x04, 0x0a
        /*009a*/ 	.short	(.L_82 - .L_81)
	.align		4
.L_81:
        /*009c*/ 	.word	index@(.nv.constant0._Z21apply_rope_forward_k1IfEvPT_PKfS3_iiii)
        /*00a0*/ 	.short	0x0380
        /*00a2*/ 	.short	0x0028


	//----- nvinfo : EIATTR_SW_WAR
	.align		4
.L_82:
        /*00a4*/ 	.byte	0x04, 0x36
        /*00a6*/ 	.short	(.L_84 - .L_83)
.L_83:
        /*00a8*/ 	.word	0x00000008
.L_84:


//--------------------- .nv.info._Z21apply_rope_forward_q1IfEvPT_PKfS3_iiii --------------------------
	.section	.nv.info._Z21apply_rope_forward_q1IfEvPT_PKfS3_iiii,"",@"SHT_CUDA_INFO"
	.sectionflags	@""
	.align	4


	//----- nvinfo : EIATTR_CUDA_API_VERSION
	.align		4
        /*0000*/ 	.byte	0x04, 0x37
        /*0002*/ 	.short	(.L_86 - .L_85)
.L_85:
        /*0004*/ 	.word	0x00000082


	//----- nvinfo : EIATTR_KPARAM_INFO
	.align		4
.L_86:
        /*0008*/ 	.byte	0x04, 0x17
        /*000a*/ 	.short	(.L_88 - .L_87)
.L_87:
        /*000c*/ 	.word	0x00000000
        /*0010*/ 	.short	0x0006
        /*0012*/ 	.short	0x0024
        /*0014*/ 	.byte	0x00, 0xf0, 0x11, 0x00


	//----- nvinfo : EIATTR_KPARAM_INFO
	.align		4
.L_88:
        /*0018*/ 	.byte	0x04, 0x17
        /*001a*/ 	.short	(.L_90 - .L_89)
.L_89:
        /*001c*/ 	.word	0x00000000
        /*0020*/ 	.short	0x0005
        /*0022*/ 	.short	0x0020
        /*0024*/ 	.byte	0x00, 0xf0, 0x11, 0x00


	//----- nvinfo : EIATTR_KPARAM_INFO
	.align		4
.L_90:
        /*0028*/ 	.byte	0x04, 0x17
        /*002a*/ 	.short	(.L_92 - .L_91)
.L_91:
        /*002c*/ 	.word	0x00000000
        /*0030*/ 	.short	0x0004
        /*0032*/ 	.short	0x001c
        /*0034*/ 	.byte	0x00, 0xf0, 0x11, 0x00


	//----- nvinfo : EIATTR_KPARAM_INFO
	.align		4
.L_92:
        /*0038*/ 	.byte	0x04, 0x17
        /*003a*/ 	.short	(.L_94 - .L_93)
.L_93:
        /*003c*/ 	.word	0x00000000
        /*0040*/ 	.short	0x0003
        /*0042*/ 	.short	0x0018
        /*0044*/ 	.byte	0x00, 0xf0, 0x11, 0x00


	//----- nvinfo : EIATTR_KPARAM_INFO
	.align		4
.L_94:
        /*0048*/ 	.byte	0x04, 0x17
        /*004a*/ 	.short	(.L_96 - .L_95)
.L_95:
        /*004c*/ 	.word	0x00000000
        /*0050*/ 	.short	0x0002
        /*0052*/ 	.short	0x0010
        /*0054*/ 	.byte	0x00, 0xf5, 0x21, 0x00


	//----- nvinfo : EIATTR_KPARAM_INFO
	.align		4
.L_96:
        /*0058*/ 	.byte	0x04, 0x17
        /*005a*/ 	.short	(.L_98 - .L_97)
.L_97:
        /*005c*/ 	.word	0x00000000
        /*0060*/ 	.short	0x0001
        /*0062*/ 	.short	0x0008
        /*0064*/ 	.byte	0x00, 0xf5, 0x21, 0x00


	//----- nvinfo : EIATTR_KPARAM_INFO
	.align		4
.L_98:
        /*0068*/ 	.byte	0x04, 0x17
        /*006a*/ 	.short	(.L_100 - .L_99)
.L_99:
        /*006c*/ 	.word	0x00000000
        /*0070*/ 	.short	0x0000
        /*0072*/ 	.short	0x0000
        /*0074*/ 	.byte	0x00, 0xf5, 0x21, 0x00


	//----- nvinfo : EIATTR_SPARSE_MMA_MASK
	.align		4
.L_100:
        /*0078*/ 	.byte	0x03, 0x50
        /*007a*/ 	.short	0x0000


	//----- nvinfo : EIATTR_MAXREG_COUNT
	.align		4
        /*007c*/ 	.byte	0x03, 0x1b
        /*007e*/ 	.short	0x00ff


	//----- nvinfo : EIATTR_MERCURY_ISA_VERSION
	.align		4
        /*0080*/ 	.byte	0x03, 0x5f
        /*0082*/ 	.short	0x0101


	//----- nvinfo : EIATTR_VRC_CTA_INIT_COUNT
	.align		4
        /*0084*/ 	.byte	0x02, 0x4a
	.zero		1
	.zero		1


	//----- nvinfo : EIATTR_EXIT_INSTR_OFFSETS
	.align		4
        /*0088*/ 	.byte	0x04, 0x1c
        /*008a*/ 	.short	(.L_102 - .L_101)


	//   ....[0]....
.L_101:
        /*008c*/ 	.word	0x00000060


	//   ....[1]....
        /*0090*/ 	.word	0x00000220


	//----- nvinfo : EIATTR_CBANK_PARAM_SIZE
	.align		4
.L_102:
        /*0094*/ 	.byte	0x03, 0x19
        /*0096*/ 	.short	0x0028


	//----- nvinfo : EIATTR_PARAM_CBANK
	.align		4
        /*0098*/ 	.byte	0x04, 0x0a
        /*009a*/ 	.short	(.L_104 - .L_103)
	.align		4
.L_103:
        /*009c*/ 	.word	index@(.nv.constant0._Z21apply_rope_forward_q1IfEvPT_PKfS3_iiii)
        /*00a0*/ 	.short	0x0380
        /*00a2*/ 	.short	0x0028


	//----- nvinfo : EIATTR_SW_WAR
	.align		4
.L_104:
        /*00a4*/ 	.byte	0x04, 0x36
        /*00a6*/ 	.short	(.L_106 - .L_105)
.L_105:
        /*00a8*/ 	.word	0x00000008
.L_106:


//--------------------- .nv.info._Z21apply_rope_forward_k2PfPKfS1_iiii --------------------------
	.section	.nv.info._Z21apply_rope_forward_k2PfPKfS1_iiii,"",@"SHT_CUDA_INFO"
	.sectionflags	@""
	.align	4


	//----- nvinfo : EIATTR_CUDA_API_VERSION
	.align		4
        /*0000*/ 	.byte	0x04, 0x37
        /*0002*/ 	.short	(.L_108 - .L_107)
.L_107:
        /*0004*/ 	.word	0x00000082


	//----- nvinfo : EIATTR_KPARAM_INFO
	.align		4
.L_108:
        /*0008*/ 	.byte	0x04, 0x17
        /*000a*/ 	.short	(.L_110 - .L_109)
.L_109:
        /*000c*/ 	.word	0x00000000
        /*0010*/ 	.short	0x0006
        /*0012*/ 	.short	0x0024
        /*0014*/ 	.byte	0x00, 0xf0, 0x11, 0x00


	//----- nvinfo : EIATTR_KPARAM_INFO
	.align		4
.L_110:
        /*0018*/ 	.byte	0x04, 0x17
        /*001a*/ 	.short	(.L_112 - .L_111)
.L_111:
        /*001c*/ 	.word	0x00000000
        /*0020*/ 	.short	0x0005
        /*0022*/ 	.short	0x0020
        /*0024*/ 	.byte	0x00, 0xf0, 0x11, 0x00


	//----- nvinfo : EIATTR_KPARAM_INFO
	.align		4
.L_112:
        /*0028*/ 	.byte	0x04, 0x17
        /*002a*/ 	.short	(.L_114 - .L_113)
.L_113:
        /*002c*/ 	.word	0x00000000
        /*0030*/ 	.short	0x0004
        /*0032*/ 	.short	0x001c
        /*0034*/ 	.byte	0x00, 0xf0, 0x11, 0x00


	//----- nvinfo : EIATTR_KPARAM_INFO
	.align		4
.L_114:
        /*0038*/ 	.byte	0x04, 0x17
        /*003a*/ 	.short	(.L_116 - .L_115)
.L_115:
        /*003c*/ 	.word	0x00000000
        /*0040*/ 	.short	0x0003
        /*0042*/ 	.short	0x0018
        /*0044*/ 	.byte	0x00, 0xf0, 0x11, 0x00


	//----- nvinfo : EIATTR_KPARAM_INFO
	.align		4
.L_116:
        /*0048*/ 	.byte	0x04, 0x17
        /*004a*/ 	.short	(.L_118 - .L_117)
.L_117:
        /*004c*/ 	.word	0x00000000
        /*0050*/ 	.short	0x0002
        /*0052*/ 	.short	0x0010
        /*0054*/ 	.byte	0x00, 0xf5, 0x21, 0x00


	//----- nvinfo : EIATTR_KPARAM_INFO
	.align		4
.L_118:
        /*0058*/ 	.byte	0x04, 0x17
        /*005a*/ 	.short	(.L_120 - .L_119)
.L_119:
        /*005c*/ 	.word	0x00000000
        /*0060*/ 	.short	0x0001
        /*0062*/ 	.short	0x0008
        /*0064*/ 	.byte	0x00, 0xf5, 0x21, 0x00


	//----- nvinfo : EIATTR_KPARAM_INFO
	.align		4
.L_120:
        /*0068*/ 	.byte	0x04, 0x17
        /*006a*/ 	.short	(.L_122 - .L_121)
.L_121:
        /*006c*/ 	.word	0x00000000
        /*0070*/ 	.short	0x0000
        /*0072*/ 	.short	0x0000
        /*0074*/ 	.byte	0x00, 0xf5, 0x21, 0x00


	//----- nvinfo : EIATTR_SPARSE_MMA_MASK
	.align		4
.L_122:
        /*0078*/ 	.byte	0x03, 0x50
        /*007a*/ 	.short	0x0000


	//----- nvinfo : EIATTR_MAXREG_COUNT
	.align		4
        /*007c*/ 	.byte	0x03, 0x1b
        /*007e*/ 	.short	0x00ff


	//----- nvinfo : EIATTR_NUM_BARRIERS
	.align		4
        /*0080*/ 	.byte	0x02, 0x4c
        /*0082*/ 	.byte	0x01
	.zero		1


	//----- nvinfo : EIATTR_MERCURY_ISA_VERSION
	.align		4
        /*0084*/ 	.byte	0x03, 0x5f
        /*0086*/ 	.short	0x0101


	//----- nvinfo : EIATTR_VRC_CTA_INIT_COUNT
	.align		4
        /*0088*/ 	.byte	0x02, 0x4a
	.zero		1
	.zero		1


	//----- nvinfo : EIATTR_EXIT_INSTR_OFFSETS
	.align		4
        /*008c*/ 	.byte	0x04, 0x1c
        /*008e*/ 	.short	(.L_124 - .L_123)


	//   ....[0]....
.L_123:
        /*0090*/ 	.word	0x00000180


	//   ....[1]....
        /*0094*/ 	.word	0x000002d0


	//----- nvinfo : EIATTR_CBANK_PARAM_SIZE
	.align		4
.L_124:
        /*0098*/ 	.byte	0x03, 0x19
        /*009a*/ 	.short	0x0028


	//----- nvinfo : EIATTR_PARAM_CBANK
	.align		4
        /*009c*/ 	.byte	0x04, 0x0a
        /*009e*/ 	.short	(.L_126 - .L_125)
	.align		4
.L_125:
        /*00a0*/ 	.word	index@(.nv.constant0._Z21apply_rope_forward_k2PfPKfS1_iiii)
        /*00a4*/ 	.short	0x0380
        /*00a6*/ 	.short	0x0028


	//----- nvinfo : EIATTR_SW_WAR
	.align		4
.L_126:
        /*00a8*/ 	.byte	0x04, 0x36
        /*00aa*/ 	.short	(.L_128 - .L_127)
.L_127:
        /*00ac*/ 	.word	0x00000008
.L_128:


//--------------------- .nv.info._Z21apply_rope_forward_q2PfPKfS1_iiii --------------------------
	.section	.nv.info._Z21apply_rope_forward_q2PfPKfS1_iiii,"",@"SHT_CUDA_INFO"
	.sectionflags	@""
	.align	4


	//----- nvinfo : EIATTR_CUDA_API_VERSION
	.align		4
        /*0000*/ 	.byte	0x04, 0x37
        /*0002*/ 	.short	(.L_130 - .L_129)
.L_129:
        /*0004*/ 	.word	0x00000082


	//----- nvinfo : EIATTR_KPARAM_INFO
	.align		4
.L_130:
        /*0008*/ 	.byte	0x04, 0x17
        /*000a*/ 	.short	(.L_132 - .L_131)
.L_131:
        /*000c*/ 	.word	0x00000000
        /*0010*/ 	.short	0x0006
        /*0012*/ 	.short	0x0024
        /*0014*/ 	.byte	0x00, 0xf0, 0x11, 0x00


	//----- nvinfo : EIATTR_KPARAM_INFO
	.align		4
.L_132:
        /*0018*/ 	.byte	0x04, 0x17
        /*001a*/ 	.short	(.L_134 - .L_133)
.L_133:
        /*001c*/ 	.word	0x00000000
        /*0020*/ 	.short	0x0005
        /*0022*/ 	.short	0x0020
        /*0024*/ 	.byte	0x00, 0xf0, 0x11, 0x00


	//----- nvinfo : EIATTR_KPARAM_INFO
	.align		4
.L_134:
        /*0028*/ 	.byte	0x04, 0x17
        /*002a*/ 	.short	(.L_136 - .L_135)
.L_135:
        /*002c*/ 	.word	0x00000000
        /*0030*/ 	.short	0x0004
        /*0032*/ 	.short	0x001c
        /*0034*/ 	.byte	0x00, 0xf0, 0x11, 0x00


	//----- nvinfo : EIATTR_KPARAM_INFO
	.align		4
.L_136:
        /*0038*/ 	.byte	0x04, 0x17
        /*003a*/ 	.short	(.L_138 - .L_137)
.L_137:
        /*003c*/ 	.word	0x00000000
        /*0040*/ 	.short	0x0003
        /*0042*/ 	.short	0x0018
        /*0044*/ 	.byte	0x00, 0xf0, 0x11, 0x00


	//----- nvinfo : EIATTR_KPARAM_INFO
	.align		4
.L_138:
        /*0048*/ 	.byte	0x04, 0x17
        /*004a*/ 	.short	(.L_140 - .L_139)
.L_139:
        /*004c*/ 	.word	0x00000000
        /*0050*/ 	.short	0x0002
        /*0052*/ 	.short	0x0010
        /*0054*/ 	.byte	0x00, 0xf5, 0x21, 0x00


	//----- nvinfo : EIATTR_KPARAM_INFO
	.align		4
.L_140:
        /*0058*/ 	.byte	0x04, 0x17
        /*005a*/ 	.short	(.L_142 - .L_141)
.L_141:
        /*005c*/ 	.word	0x00000000
        /*0060*/ 	.short	0x0001
        /*0062*/ 	.short	0x0008
        /*0064*/ 	.byte	0x00, 0xf5, 0x21, 0x00


	//----- nvinfo : EIATTR_KPARAM_INFO
	.align		4
.L_142:
        /*0068*/ 	.byte	0x04, 0x17
        /*006a*/ 	.short	(.L_144 - .L_143)
.L_143:
        /*006c*/ 	.word	0x00000000
        /*0070*/ 	.short	0x0000
        /*0072*/ 	.short	0x0000
        /*0074*/ 	.byte	0x00, 0xf5, 0x21, 0x00


	//----- nvinfo : EIATTR_SPARSE_MMA_MASK
	.align		4
.L_144:
        /*0078*/ 	.byte	0x03, 0x50
        /*007a*/ 	.short	0x0000


	//----- nvinfo : EIATTR_MAXREG_COUNT
	.align		4
        /*007c*/ 	.byte	0x03, 0x1b
        /*007e*/ 	.short	0x00ff


	//----- nvinfo : EIATTR_NUM_BARRIERS
	.align		4
        /*0080*/ 	.byte	0x02, 0x4c
        /*0082*/ 	.byte	0x01
	.zero		1


	//----- nvinfo : EIATTR_MERCURY_ISA_VERSION
	.align		4
        /*0084*/ 	.byte	0x03, 0x5f
        /*0086*/ 	.short	0x0101


	//----- nvinfo : EIATTR_VRC_CTA_INIT_COUNT
	.align		4
        /*0088*/ 	.byte	0x02, 0x4a
	.zero		1
	.zero		1


	//----- nvinfo : EIATTR_EXIT_INSTR_OFFSETS
	.align		4
        /*008c*/ 	.byte	0x04, 0x1c
        /*008e*/ 	.short	(.L_146 - .L_145)


	//   ....[0]....
.L_145:
        /*0090*/ 	.word	0x00000180


	//   ....[1]....
        /*0094*/ 	.word	0x000002d0


	//----- nvinfo : EIATTR_CBANK_PARAM_SIZE
	.align		4
.L_146:
        /*0098*/ 	.byte	0x03, 0x19
        /*009a*/ 	.short	0x0028


	//----- nvinfo : EIATTR_PARAM_CBANK
	.align		4
        /*009c*/ 	.byte	0x04, 0x0a
        /*009e*/ 	.short	(.L_148 - .L_147)
	.align		4
.L_147:
        /*00a0*/ 	.word	index@(.nv.constant0._Z21apply_rope_forward_q2PfPKfS1_iiii)
        /*00a4*/ 	.short	0x0380
        /*00a6*/ 	.short	0x0028


	//----- nvinfo : EIATTR_SW_WAR
	.align		4
.L_148:
        /*00a8*/ 	.byte	0x04, 0x36
        /*00aa*/ 	.short	(.L_150 - .L_149)
.L_149:
        /*00ac*/ 	.word	0x00000008
.L_150:


//--------------------- .nv.info._Z26apply_rope_forward_kernel1PfS_S_S_iiiii --------------------------
	.section	.nv.info._Z26apply_rope_forward_kernel1PfS_S_S_iiiii,"",@"SHT_CUDA_INFO"
	.sectionflags	@""
	.align	4


	//----- nvinfo : EIATTR_CUDA_API_VERSION
	.align		4
        /*0000*/ 	.byte	0x04, 0x37
        /*0002*/ 	.short	(.L_152 - .L_151)
.L_151:
        /*0004*/ 	.word	0x00000082


	//----- nvinfo : EIATTR_KPARAM_INFO
	.align		4
.L_152:
        /*0008*/ 	.byte	0x04, 0x17
        /*000a*/ 	.short	(.L_154 - .L_153)
.L_153:
        /*000c*/ 	.word	0x00000000
        /*0010*/ 	.short	0x0008
        /*0012*/ 	.short	0x0030
        /*0014*/ 	.byte	0x00, 0xf0, 0x11, 0x00


	//----- nvinfo : EIATTR_KPARAM_INFO
	.align		4
.L_154:
        /*0018*/ 	.byte	0x04, 0x17
        /*001a*/ 	.short	(.L_156 - .L_155)
.L_155:
        /*001c*/ 	.word	0x00000000
        /*0020*/ 	.short	0x0007
        /*0022*/ 	.short	0x002c
        /*0024*/ 	.byte	0x00, 0xf0, 0x11, 0x00


	//----- nvinfo : EIATTR_KPARAM_INFO
	.align		4
.L_156:
        /*0028*/ 	.byte	0x04, 0x17
        /*002a*/ 	.short	(.L_158 - .L_157)
.L_157:
        /*002c*/ 	.word	0x00000000
        /*0030*/ 	.short	0x0006
        /*0032*/ 	.short	0x0028
        /*0034*/ 	.byte	0x00, 0xf0, 0x11, 0x00


	//----- nvinfo : EIATTR_KPARAM_INFO
	.align		4
.L_158:
        /*0038*/ 	.byte	0x04, 0x17
        /*003a*/ 	.short	(.L_160 - .L_159)
.L_159:
        /*003c*/ 	.word	0x00000000
        /*0040*/ 	.short	0x0005
        /*0042*/ 	.short	0x0024
        /*0044*/ 	.byte	0x00, 0xf0, 0x11, 0x00


	//----- nvinfo : EIATTR_KPARAM_INFO
	.align		4
.L_160:
        /*0048*/ 	.byte	0x04, 0x17
        /*004a*/ 	.short	(.L_162 - .L_161)
.L_161:
        /*004c*/ 	.word	0x00000000
        /*0050*/ 	.short	0x0004
        /*0052*/ 	.short	0x0020
        /*0054*/ 	.byte	0x00, 0xf0, 0x11, 0x00


	//----- nvinfo : EIATTR_KPARAM_INFO
	.align		4
.L_162:
        /*0058*/ 	.byte	0x04, 0x17
        /*005a*/ 	.short	(.L_164 - .L_163)
.L_163:
        /*005c*/ 	.word	0x00000000
        /*0060*/ 	.short	0x0003
        /*0062*/ 	.short	0x0018
        /*0064*/ 	.byte	0x00, 0xf5, 0x21, 0x00


	//----- nvinfo : EIATTR_KPARAM_INFO
	.align		4
.L_164:
        /*0068*/ 	.byte	0x04, 0x17
        /*006a*/ 	.short	(.L_166 - .L_165)
.L_165:
        /*006c*/ 	.word	0x00000000
        /*0070*/ 	.short	0x0002
        /*0072*/ 	.short	0x0010
        /*0074*/ 	.byte	0x00, 0xf5, 0x21, 0x00


	//----- nvinfo : EIATTR_KPARAM_INFO
	.align		4
.L_166:
        /*0078*/ 	.byte	0x04, 0x17
        /*007a*/ 	.short	(.L_168 - .L_167)
.L_167:
        /*007c*/ 	.word	0x00000000
        /*0080*/ 	.short	0x0001
        /*0082*/ 	.short	0x0008
        /*0084*/ 	.byte	0x00, 0xf5, 0x21, 0x00


	//----- nvinfo : EIATTR_KPARAM_INFO
	.align		4
.L_168:
        /*0088*/ 	.byte	0x04, 0x17
        /*008a*/ 	.short	(.L_170 - .L_169)
.L_169:
        /*008c*/ 	.word	0x00000000
        /*0090*/ 	.short	0x0000
        /*0092*/ 	.short	0x0000
        /*0094*/ 	.byte	0x00, 0xf5, 0x21, 0x00


	//----- nvinfo : EIATTR_SPARSE_MMA_MASK
	.align		4
.L_170:
        /*0098*/ 	.byte	0x03, 0x50
        /*009a*/ 	.short	0x0000


	//----- nvinfo : EIATTR_MAXREG_COUNT
	.align		4
        /*009c*/ 	.byte	0x03, 0x1b
        /*009e*/ 	.short	0x00ff


	//----- nvinfo : EIATTR_MERCURY_ISA_VERSION
	.align		4
        /*00a0*/ 	.byte	0x03, 0x5f
        /*00a2*/ 	.short	0x0101


	//----- nvinfo : EIATTR_VRC_CTA_INIT_COUNT
	.align		4
        /*00a4*/ 	.byte	0x02, 0x4a
	.zero		1
	.zero		1


	//----- nvinfo : EIATTR_EXIT_INSTR_OFFSETS
	.align		4
        /*00a8*/ 	.byte	0x04, 0x1c
        /*00aa*/ 	.short	(.L_172 - .L_171)


	//   ....[0]....
.L_171:
        /*00ac*/ 	.word	0x00000060


	//   ....[1]....
        /*00b0*/ 	.word	0x000003b0


	//----- nvinfo : EIATTR_CBANK_PARAM_SIZE
	.align		4
.L_172:
        /*00b4*/ 	.byte	0x03, 0x19
        /*00b6*/ 	.short	0x0034


	//----- nvinfo : EIATTR_PARAM_CBANK
	.align		4
        /*00b8*/ 	.byte	0x04, 0x0a
        /*00ba*/ 	.short	(.L_174 - .L_173)
	.align		4
.L_173:
        /*00bc*/ 	.word	index@(.nv.constant0._Z26apply_rope_forward_kernel1PfS_S_S_iiiii)
        /*00c0*/ 	.short	0x0380
        /*00c2*/ 	.short	0x0034


	//----- nvinfo : EIATTR_SW_WAR
	.align		4
.L_174:
        /*00c4*/ 	.byte	0x04, 0x36
        /*00c6*/ 	.short	(.L_176 - .L_175)
.L_175:
        /*00c8*/ 	.word	0x00000008
.L_176:


//--------------------- .nv.info._Z27apply_rope_backward_kernel1IfEvPT_S1_PKfS3_iiiii --------------------------
	.section	.nv.info._Z27apply_rope_backward_kernel1IfEvPT_S1_PKfS3_iiiii,"",@"SHT_CUDA_INFO"
	.sectionflags	@""
	.align	4


	//----- nvinfo : EIATTR_CUDA_API_VERSION
	.align		4
        /*0000*/ 	.byte	0x04, 0x37
        /*0002*/ 	.short	(.L_178 - .L_177)
.L_177:
        /*0004*/ 	.word	0x00000082


	//----- nvinfo : EIATTR_KPARAM_INFO
	.align		4
.L_178:
        /*0008*/ 	.byte	0x04, 0x17
        /*000a*/ 	.short	(.L_180 - .L_179)
.L_179:
        /*000c*/ 	.word	0x00000000
        /*0010*/ 	.short	0x0008
        /*0012*/ 	.short	0x0030
        /*0014*/ 	.byte	0x00, 0xf0, 0x11, 0x00


	//----- nvinfo : EIATTR_KPARAM_INFO
	.align		4
.L_180:
        /*0018*/ 	.byte	0x04, 0x17
        /*001a*/ 	.short	(.L_182 - .L_181)
.L_181:
        /*001c*/ 	.word	0x00000000
        /*0020*/ 	.short	0x0007
        /*0022*/ 	.short	0x002c
        /*0024*/ 	.byte	0x00, 0xf0, 0x11, 0x00


	//----- nvinfo : EIATTR_KPARAM_INFO
	.align		4
.L_182:
        /*0028*/ 	.byte	0x04, 0x17
        /*002a*/ 	.short	(.L_184 - .L_183)
.L_183:
        /*002c*/ 	.word	0x00000000
        /*0030*/ 	.short	0x0006
        /*0032*/ 	.short	0x0028
        /*0034*/ 	.byte	0x00, 0xf0, 0x11, 0x00


	//----- nvinfo : EIATTR_KPARAM_INFO
	.align		4
.L_184:
        /*0038*/ 	.byte	0x04, 0x17
        /*003a*/ 	.short	(.L_186 - .L_185)
.L_185:
        /*003c*/ 	.word	0x00000000
        /*0040*/ 	.short	0x0005
        /*0042*/ 	.short	0x0024
        /*0044*/ 	.byte	0x00, 0xf0, 0x11, 0x00


	//----- nvinfo : EIATTR_KPARAM_INFO
	.align		4
.L_186:
        /*0048*/ 	.byte	0x04, 0x17
        /*004a*/ 	.short	(.L_188 - .L_187)
.L_187:
        /*004c*/ 	.word	0x00000000
        /*0050*/ 	.short	0x0004
        /*0052*/ 	.short	0x0020
        /*0054*/ 	.byte	0x00, 0xf0, 0x11, 0x00


	//----- nvinfo : EIATTR_KPARAM_INFO
	.align		4
.L_188:
        /*0058*/ 	.byte	0x04, 0x17
        /*005a*/ 	.short	(.L_190 - .L_189)
.L_189:
        /*005c*/ 	.word	0x00000000
        /*0060*/ 	.short	0x0003
        /*0062*/ 	.short	0x0018
        /*0064*/ 	.byte	0x00, 0xf5, 0x21, 0x00


	//----- nvinfo : EIATTR_KPARAM_INFO
	.align		4
.L_190:
        /*0068*/ 	.byte	0x04, 0x17
        /*006a*/ 	.short	(.L_192 - .L_191)
.L_191:
        /*006c*/ 	.word	0x00000000
        /*0070*/ 	.short	0x0002
        /*0072*/ 	.short	0x0010
        /*0074*/ 	.byte	0x00, 0xf5, 0x21, 0x00


	//----- nvinfo : EIATTR_KPARAM_INFO
	.align		4
.L_192:
        /*0078*/ 	.byte	0x04, 0x17
        /*007a*/ 	.short	(.L_194 - .L_193)
.L_193:
        /*007c*/ 	.word	0x00000000
        /*0080*/ 	.short	0x0001
        /*0082*/ 	.short	0x0008
        /*0084*/ 	.byte	0x00, 0xf5, 0x21, 0x00


	//----- nvinfo : EIATTR_KPARAM_INFO
	.align		4
.L_194:
        /*0088*/ 	.byte	0x04, 0x17
        /*008a*/ 	.short	(.L_196 - .L_195)
.L_195:
        /*008c*/ 	.word	0x00000000
        /*0090*/ 	.short	0x0000
        /*0092*/ 	.short	0x0000
        /*0094*/ 	.byte	0x00, 0xf5, 0x21, 0x00


	//----- nvinfo : EIATTR_SPARSE_MMA_MASK
	.align		4
.L_196:
        /*0098*/ 	.byte	0x03, 0x50
        /*009a*/ 	.short	0x0000


	//----- nvinfo : EIATTR_MAXREG_COUNT
	.align		4
        /*009c*/ 	.byte	0x03, 0x1b
        /*009e*/ 	.short	0x00ff


	//----- nvinfo : EIATTR_MERCURY_ISA_VERSION
	.align		4
        /*00a0*/ 	.byte	0x03, 0x5f
        /*00a2*/ 	.short	0x0101


	//----- nvinfo : EIATTR_VRC_CTA_INIT_COUNT
	.align		4
        /*00a4*/ 	.byte	0x02, 0x4a
	.zero		1
	.zero		1


	//----- nvinfo : EIATTR_EXIT_INSTR_OFFSETS
	.align		4
        /*00a8*/ 	.byte	0x04, 0x1c
        /*00aa*/ 	.short	(.L_198 - .L_197)


	//   ....[0]....
.L_197:
        /*00ac*/ 	.word	0x00000060


	//   ....[1]....
        /*00b0*/ 	.word	0x00000310


	//----- nvinfo : EIATTR_CBANK_PARAM_SIZE
	.align		4
.L_198:
        /*00b4*/ 	.byte	0x03, 0x19
        /*00b6*/ 	.short	0x0034


	//----- nvinfo : EIATTR_PARAM_CBANK
	.align		4
        /*00b8*/ 	.byte	0x04, 0x0a
        /*00ba*/ 	.short	(.L_200 - .L_199)
	.align		4
.L_199:
        /*00bc*/ 	.word	index@(.nv.constant0._Z27apply_rope_backward_kernel1IfEvPT_S1_PKfS3_iiiii)
        /*00c0*/ 	.short	0x0380
        /*00c2*/ 	.short	0x0034


	//----- nvinfo : EIATTR_SW_WAR
	.align		4
.L_200:
        /*00c4*/ 	.byte	0x04, 0x36
        /*00c6*/ 	.short	(.L_202 - .L_201)
.L_201:
        /*00c8*/ 	.word	0x00000008
.L_202:


//--------------------- .nv.info._Z27apply_rope_backward_kernel2PfS_PKfS1_iiiii --------------------------
	.section	.nv.info._Z27apply_rope_backward_kernel2PfS_PKfS1_iiiii,"",@"SHT_CUDA_INFO"
	.sectionflags	@""
	.align	4


	//----- nvinfo : EIATTR_CUDA_API_VERSION
	.align		4
        /*0000*/ 	.byte	0x04, 0x37
        /*0002*/ 	.short	(.L_204 - .L_203)
.L_203:
        /*0004*/ 	.word	0x00000082


	//----- nvinfo : EIATTR_KPARAM_INFO
	.align		4
.L_204:
        /*0008*/ 	.byte	0x04, 0x17
        /*000a*/ 	.short	(.L_206 - .L_205)
.L_205:
        /*000c*/ 	.word	0x00000000
        /*0010*/ 	.short	0x0008
        /*0012*/ 	.short	0x0030
        /*0014*/ 	.byte	0x00, 0xf0, 0x11, 0x00


	//----- nvinfo : EIATTR_KPARAM_INFO
	.align		4
.L_206:
        /*0018*/ 	.byte	0x04, 0x17
        /*001a*/ 	.short	(.L_208 - .L_207)
.L_207:
        /*001c*/ 	.word	0x00000000
        /*0020*/ 	.short	0x0007
        /*0022*/ 	.short	0x002c
        /*0024*/ 	.byte	0x00, 0xf0, 0x11, 0x00


	//----- nvinfo : EIATTR_KPARAM_INFO
	.align		4
.L_208:
        /*0028*/ 	.byte	0x04, 0x17
        /*002a*/ 	.short	(.L_210 - .L_209)
.L_209:
        /*002c*/ 	.word	0x00000000
        /*0030*/ 	.short	0x0006
        /*0032*/ 	.short	0x0028
        /*0034*/ 	.byte	0x00, 0xf0, 0x11, 0x00


	//----- nvinfo : EIATTR_KPARAM_INFO
	.align		4
.L_210:
        /*0038*/ 	.byte	0x04, 0x17
        /*003a*/ 	.short	(.L_212 - .L_211)
.L_211:
        /*003c*/ 	.word	0x00000000
        /*0040*/ 	.short	0x0005
        /*0042*/ 	.short	0x0024
        /*0044*/ 	.byte	0x00, 0xf0, 0x11, 0x00


	//----- nvinfo : EIATTR_KPARAM_INFO
	.align		4
.L_212:
        /*0048*/ 	.byte	0x04, 0x17
        /*004a*/ 	.short	(.L_214 - .L_213)
.L_213:
        /*004c*/ 	.word	0x00000000
        /*0050*/ 	.short	0x0004
        /*0052*/ 	.short	0x0020
        /*0054*/ 	.byte	0x00, 0xf0, 0x11, 0x00


	//----- nvinfo : EIATTR_KPARAM_INFO
	.align		4
.L_214:
        /*0058*/ 	.byte	0x04, 0x17
        /*005a*/ 	.short	(.L_216 - .L_215)
.L_215:
        /*005c*/ 	.word	0x00000000
        /*0060*/ 	.short	0x0003
        /*0062*/ 	.short	0x0018
        /*0064*/ 	.byte	0x00, 0xf5, 0x21, 0x00


	//----- nvinfo : EIATTR_KPARAM_INFO
	.align		4
.L_216:
        /*0068*/ 	.byte	0x04, 0x17
        /*006a*/ 	.short	(.L_218 - .L_217)
.L_217:
        /*006c*/ 	.word	0x00000000
        /*0070*/ 	.short	0x0002
        /*0072*/ 	.short	0x0010
        /*0074*/ 	.byte	0x00, 0xf5, 0x21, 0x00


	//----- nvinfo : EIATTR_KPARAM_INFO
	.align		4
.L_218:
        /*0078*/ 	.byte	0x04, 0x17
        /*007a*/ 	.short	(.L_220 - .L_219)
.L_219:
        /*007c*/ 	.word	0x00000000
        /*0080*/ 	.short	0x0001
        /*0082*/ 	.short	0x0008
        /*0084*/ 	.byte	0x00, 0xf5, 0x21, 0x00


	//----- nvinfo : EIATTR_KPARAM_INFO
	.align		4
.L_220:
        /*0088*/ 	.byte	0x04, 0x17
        /*008a*/ 	.short	(.L_222 - .L_221)
.L_221:
        /*008c*/ 	.word	0x00000000
        /*0090*/ 	.short	0x0000
        /*0092*/ 	.short	0x0000
        /*0094*/ 	.byte	0x00, 0xf5, 0x21, 0x00


	//----- nvinfo : EIATTR_SPARSE_MMA_MASK
	.align		4
.L_222:
        /*0098*/ 	.byte	0x03, 0x50
        /*009a*/ 	.short	0x0000


	//----- nvinfo : EIATTR_MAXREG_COUNT
	.align		4
        /*009c*/ 	.byte	0x03, 0x1b
        /*009e*/ 	.short	0x00ff


	//----- nvinfo : EIATTR_NUM_BARRIERS
	.align		4
        /*00a0*/ 	.byte	0x02, 0x4c
        /*00a2*/ 	.byte	0x01
	.zero		1


	//----- nvinfo : EIATTR_MERCURY_ISA_VERSION
	.align		4
        /*00a4*/ 	.byte	0x03, 0x5f
        /*00a6*/ 	.short	0x0101


	//----- nvinfo : EIATTR_VRC_CTA_INIT_COUNT
	.align		4
        /*00a8*/ 	.byte	0x02, 0x4a
	.zero		1
	.zero		1


	//----- nvinfo : EIATTR_EXIT_INSTR_OFFSETS
	.align		4
        /*00ac*/ 	.byte	0x04, 0x1c
        /*00ae*/ 	.short	(.L_224 - .L_223)


	//   ....[0]....
.L_223:
        /*00b0*/ 	.word	0x00000180


	//   ....[1]....
        /*00b4*/ 	.word	0x000003c0


	//----- nvinfo : EIATTR_CBANK_PARAM_SIZE
	.align		4
.L_224:
        /*00b8*/ 	.byte	0x03, 0x19
        /*00ba*/ 	.short	0x0034


	//----- nvinfo : EIATTR_PARAM_CBANK
	.align		4
        /*00bc*/ 	.byte	0x04, 0x0a
        /*00be*/ 	.short	(.L_226 - .L_225)
	.align		4
.L_225:
        /*00c0*/ 	.word	index@(.nv.constant0._Z27apply_rope_backward_kernel2PfS_PKfS1_iiiii)
        /*00c4*/ 	.short	0x0380
        /*00c6*/ 	.short	0x0034


	//----- nvinfo : EIATTR_SW_WAR
	.align		4
.L_226:
        /*00c8*/ 	.byte	0x04, 0x36
        /*00ca*/ 	.short	(.L_228 - .L_227)
.L_227:
        /*00cc*/ 	.word	0x00000008
.L_228:


//--------------------- .nv.info._Z22rope_f32x4_pack_kernelPfS_ii --------------------------
	.section	.nv.info._Z22rope_f32x4_pack_kernelPfS_ii,"",@"SHT_CUDA_INFO"
	.sectionflags	@""
	.align	4


	//----- nvinfo : EIATTR_CUDA_API_VERSION
	.align		4
        /*0000*/ 	.byte	0x04, 0x37
        /*0002*/ 	.short	(.L_230 - .L_229)
.L_229:
        /*0004*/ 	.word	0x00000082


	//----- nvinfo : EIATTR_KPARAM_INFO
	.align		4
.L_230:
        /*0008*/ 	.byte	0x04, 0x17
        /*000a*/ 	.short	(.L_232 - .L_231)
.L_231:
        /*000c*/ 	.word	0x00000000
        /*0010*/ 	.short	0x0003
        /*0012*/ 	.short	0x0014
        /*0014*/ 	.byte	0x00, 0xf0, 0x11, 0x00


	//----- nvinfo : EIATTR_KPARAM_INFO
	.align		4
.L_232:
        /*0018*/ 	.byte	0x04, 0x17
        /*001a*/ 	.short	(.L_234 - .L_233)
.L_233:
        /*001c*/ 	.word	0x00000000
        /*0020*/ 	.short	0x0002
        /*0022*/ 	.short	0x0010
        /*0024*/ 	.byte	0x00, 0xf0, 0x11, 0x00


	//----- nvinfo : EIATTR_KPARAM_INFO
	.align		4
.L_234:
        /*0028*/ 	.byte	0x04, 0x17
        /*002a*/ 	.short	(.L_236 - .L_235)
.L_235:
        /*002c*/ 	.word	0x00000000
        /*0030*/ 	.short	0x0001
        /*0032*/ 	.short	0x0008
        /*0034*/ 	.byte	0x00, 0xf5, 0x21, 0x00


	//----- nvinfo : EIATTR_KPARAM_INFO
	.align		4
.L_236:
        /*0038*/ 	.byte	0x04, 0x17
        /*003a*/ 	.short	(.L_238 - .L_237)
.L_237:
        /*003c*/ 	.word	0x00000000
        /*0040*/ 	.short	0x0000
        /*0042*/ 	.short	0x0000
        /*0044*/ 	.byte	0x00, 0xf5, 0x21, 0x00


	//----- nvinfo : EIATTR_SPARSE_MMA_MASK
	.align		4
.L_238:
        /*0048*/ 	.byte	0x03, 0x50
        /*004a*/ 	.short	0x0000


	//----- nvinfo : EIATTR_MAXREG_COUNT
	.align		4
        /*004c*/ 	.byte	0x03, 0x1b
        /*004e*/ 	.short	0x00ff


	//----- nvinfo : EIATTR_MERCURY_ISA_VERSION
	.align		4
        /*0050*/ 	.byte	0x03, 0x5f
        /*0052*/ 	.short	0x0101


	//----- nvinfo : EIATTR_VRC_CTA_INIT_COUNT
	.align		4
        /*0054*/ 	.byte	0x02, 0x4a
	.zero		1
	.zero		1


	//----- nvinfo : EIATTR_EXIT_INSTR_OFFSETS
	.align		4
        /*0058*/ 	.byte	0x04, 0x1c
        /*005a*/ 	.short	(.L_240 - .L_239)


	//   ....[0]....
.L_239:
        /*005c*/ 	.word	0x000021b0


	//----- nvinfo : EIATTR_CRS_STACK_SIZE
	.align		4
.L_240:
        /*0060*/ 	.byte	0x04, 0x1e
        /*0062*/ 	.short	(.L_242 - .L_241)
.L_241:
        /*0064*/ 	.word	0x00000000


	//----- nvinfo : EIATTR_CBANK_PARAM_SIZE
	.align		4
.L_242:
        /*0068*/ 	.byte	0x03, 0x19
        /*006a*/ 	.short	0x0018


	//----- nvinfo : EIATTR_PARAM_CBANK
	.align		4
        /*006c*/ 	.byte	0x04, 0x0a
        /*006e*/ 	.short	(.L_244 - .L_243)
	.align		4
.L_243:
        /*0070*/ 	.word	index@(.nv.constant0._Z22rope_f32x4_pack_kernelPfS_ii)
        /*0074*/ 	.short	0x0380
        /*0076*/ 	.short	0x0018


	//----- nvinfo : EIATTR_SW_WAR
	.align		4
.L_244:
        /*0078*/ 	.byte	0x04, 0x36
        /*007a*/ 	.short	(.L_246 - .L_245)
.L_245:
        /*007c*/ 	.word	0x00000008
.L_246:


//--------------------- .nv.info._Z14CU_rope_f32_v2PfS_ii --------------------------
	.section	.nv.info._Z14CU_rope_f32_v2PfS_ii,"",@"SHT_CUDA_INFO"
	.sectionflags	@""
	.align	4


	//----- nvinfo : EIATTR_CUDA_API_VERSION
	.align		4
        /*0000*/ 	.byte	0x04, 0x37
        /*0002*/ 	.short	(.L_248 - .L_247)
.L_247:
        /*0004*/ 	.word	0x00000082


	//----- nvinfo : EIATTR_KPARAM_INFO
	.align		4
.L_248:
        /*0008*/ 	.byte	0x04, 0x17
        /*000a*/ 	.short	(.L_250 - .L_249)
.L_249:
        /*000c*/ 	.word	0x00000000
        /*0010*/ 	.short	0x0003
        /*0012*/ 	.short	0x0014
        /*0014*/ 	.byte	0x00, 0xf0, 0x11, 0x00


	//----- nvinfo : EIATTR_KPARAM_INFO
	.align		4
.L_250:
        /*0018*/ 	.byte	0x04, 0x17
        /*001a*/ 	.short	(.L_252 - .L_251)
.L_251:
        /*001c*/ 	.word	0x00000000
        /*0020*/ 	.short	0x0002
        /*0022*/ 	.short	0x0010
        /*0024*/ 	.byte	0x00, 0xf0, 0x11, 0x00


	//----- nvinfo : EIATTR_KPARAM_INFO
	.align		4
.L_252:
        /*0028*/ 	.byte	0x04, 0x17
        /*002a*/ 	.short	(.L_254 - .L_253)
.L_253:
        /*002c*/ 	.word	0x00000000
        /*0030*/ 	.short	0x0001
        /*0032*/ 	.short	0x0008
        /*0034*/ 	.byte	0x00, 0xf5, 0x21, 0x00


	//----- nvinfo : EIATTR_KPARAM_INFO
	.align		4
.L_254:
        /*0038*/ 	.byte	0x04, 0x17
        /*003a*/ 	.short	(.L_256 - .L_255)
.L_255:
        /*003c*/ 	.word	0x00000000
        /*0040*/ 	.short	0x0000
        /*0042*/ 	.short	0x0000
        /*0044*/ 	.byte	0x00, 0xf5, 0x21, 0x00


	//----- nvinfo : EIATTR_SPARSE_MMA_MASK
	.align		4
.L_256:
        /*0048*/ 	.byte	0x03, 0x50
        /*004a*/ 	.short	0x0000


	//----- nvinfo : EIATTR_MAXREG_COUNT
	.align		4
        /*004c*/ 	.byte	0x03, 0x1b
        /*004e*/ 	.short	0x00ff


	//----- nvinfo : EIATTR_MERCURY_ISA_VERSION
	.align		4
        /*0050*/ 	.byte	0x03, 0x5f
        /*0052*/ 	.short	0x0101


	//----- nvinfo : EIATTR_VRC_CTA_INIT_COUNT
	.align		4
        /*0054*/ 	.byte	0x02, 0x4a
	.zero		1
	.zero		1


	//----- nvinfo : EIATTR_EXIT_INSTR_OFFSETS
	.align		4
        /*0058*/ 	.byte	0x04, 0x1c
        /*005a*/ 	.short	(.L_258 - .L_257)


	//   ....[0]....
.L_257:
        /*005c*/ 	.word	0x00001130


	//----- nvinfo : EIATTR_CRS_STACK_SIZE
	.align		4
.L_258:
        /*0060*/ 	.byte	0x04, 0x1e
        /*0062*/ 	.short	(.L_260 - .L_259)
.L_259:
        /*0064*/ 	.word	0x00000000


	//----- nvinfo : EIATTR_CBANK_PARAM_SIZE
	.align		4
.L_260:
        /*0068*/ 	.byte	0x03, 0x19
        /*006a*/ 	.short	0x0018


	//----- nvinfo : EIATTR_PARAM_CBANK
	.align		4
        /*006c*/ 	.byte	0x04, 0x0a
        /*006e*/ 	.short	(.L_262 - .L_261)
	.align		4
.L_261:
        /*0070*/ 	.word	index@(.nv.constant0._Z14CU_rope_f32_v2PfS_ii)
        /*0074*/ 	.short	0x0380
        /*0076*/ 	.short	0x0018


	//----- nvinfo : EIATTR_SW_WAR
	.align		4
.L_262:
        /*0078*/ 	.byte	0x04, 0x36
        /*007a*/ 	.short	(.L_264 - .L_263)
.L_263:
        /*007c*/ 	.word	0x00000008
.L_264:


//--------------------- .nv.callgraph             --------------------------
	.section	.nv.callgraph,"",@"SHT_CUDA_CALLGRAPH"
	.align	4
	.sectionentsize	8
	.align		4
        /*0000*/ 	.word	0x00000000
	.align		4
        /*0004*/ 	.word	0xffffffff
	.align		4
        /*0008*/ 	.word	0x00000000
	.align		4
        /*000c*/ 	.word	0xfffffffe
	.align		4
        /*0010*/ 	.word	0x00000000
	.align		4
        /*0014*/ 	.word	0xfffffffd
	.align		4
        /*0018*/ 	.word	0x00000000
	.align		4
        /*001c*/ 	.word	0xfffffffc


//--------------------- .nv.constant4             --------------------------
	.section	.nv.constant4,"a",@progbits
	.align	8
	.align		8
.nv.constant4:
        /*0000*/ 	.dword	__cudart_i2opi_f


//--------------------- .text._Z21apply_rope_forward_k1IfEvPT_PKfS3_iiii --------------------------
	.section	.text._Z21apply_rope_forward_k1IfEvPT_PKfS3_iiii,"ax",@progbits
	.align	128
.text._Z21apply_rope_forward_k1IfEvPT_PKfS3_iiii:
        .type           _Z21apply_rope_forward_k1IfEvPT_PKfS3_iiii,@function
        .size           _Z21apply_rope_forward_k1IfEvPT_PKfS3_iiii,(.L_x_79 - _Z21apply_rope_forward_k1IfEvPT_PKfS3_iiii)
        .other          _Z21apply_rope_forward_k1IfEvPT_PKfS3_iiii,@"STO_CUDA_ENTRY STV_DEFAULT"
_Z21apply_rope_forward_k1IfEvPT_PKfS3_iiii:
[----:B------:R-:W-:Y:S08]  /*0000*/  LDC R1, c[0x0][0x37c] ;  /* 0x0000df00ff017b82 */ /* 0x000ff00000000800 */
[----:B------:R-:W0:Y:S01]  /*0010*/  LDC R11, c[0x0][0x3a4] ;  /* 0x0000e900ff0b7b82 */ /* 0x000e220000000800 */
[----:B------:R-:W1:Y:S01]  /*0020*/  S2R R8, SR_TID.X ;  /* 0x0000000000087919 */ /* 0x000e620000002100 */
[----:B0-----:R-:W-:-:S04]  /*0030*/  LEA.HI R0, R11, R11, RZ, 0x1 ;  /* 0x0000000b0b007211 */ /* 0x001fc800078f08ff */
[----:B------:R-:W-:-:S04]  /*0040*/  SHF.R.S32.HI R9, RZ, 0x1, R0 ;  /* 0x00000001ff097819 */ /* 0x000fc80000011400 */
[----:B-1----:R-:W-:-:S13]  /*0050*/  ISETP.GE.AND P0, PT, R8, R9, PT ;  /* 0x000000090800720c */ /* 0x002fda0003f06270 */
[----:B------:R-:W-:Y:S05]  /*0060*/  @P0 EXIT ;  /* 0x000000000000094d */ /* 0x000fea0003800000 */
[----:B------:R-:W-:Y:S01]  /*0070*/  S2UR UR8, SR_CTAID.Y ;  /* 0x00000000000879c3 */ /* 0x000fe20000002600 */
[----:B------:R-:W0:Y:S01]  /*0080*/  LDCU UR6, c[0x0][0x39c] ;  /* 0x00007380ff0677ac */ /* 0x000e220008000800 */
[----:B------:R-:W1:Y:S06]  /*0090*/  LDCU UR7, c[0x0][0x3a0] ;  /* 0x00007400ff0777ac */ /* 0x000e6c0008000800 */
[----:B------:R-:W0:Y:S08]  /*00a0*/  S2UR UR4, SR_CTAID.X ;  /* 0x00000000000479c3 */ /* 0x000e300000002500 */
[----:B------:R-:W1:Y:S08]  /*00b0*/  S2UR UR5, SR_CTAID.Z ;  /* 0x00000000000579c3 */ /* 0x000e700000002700 */
[----:B------:R-:W2:Y:S08]  /*00c0*/  LDC.64 R2, c[0x0][0x380] ;  /* 0x0000e000ff027b82 */ /* 0x000eb00000000a00 */
[----:B------:R-:W3:Y:S01]  /*00d0*/  LDC.64 R6, c[0x0][0x390] ;  /* 0x0000e400ff067b82 */ /* 0x000ee20000000a00 */
[----:B0-----:R-:W-:-:S07]  /*00e0*/  UIMAD UR4, UR4, UR6, UR8 ;  /* 0x00000006040472a4 */ /* 0x001fce000f8e0208 */
[----:B------:R-:W0:Y:S01]  /*00f0*/  LDC.64 R4, c[0x0][0x388] ;  /* 0x0000e200ff047b82 */ /* 0x000e220000000a00 */
[----:B-1----:R-:W-:Y:S01]  /*0100*/  UIMAD UR4, UR4, UR7, UR5 ;  /* 0x00000007040472a4 */ /* 0x002fe2000f8e0205 */
[----:B------:R-:W1:Y:S05]  /*0110*/  LDCU.64 UR6, c[0x0][0x358] ;  /* 0x00006b00ff0677ac */ /* 0x000e6a0008000a00 */
[----:B------:R-:W-:-:S04]  /*0120*/  IMAD R11, R11, UR4, R8 ;  /* 0x000000040b0b7c24 */ /* 0x000fc8000f8e0208 */
[----:B--2---:R-:W-:-:S04]  /*0130*/  IMAD.WIDE R2, R11, 0x4, R2 ;  /* 0x000000040b027825 */ /* 0x004fc800078e0202 */
[C---:B------:R-:W-:Y:S02]  /*0140*/  IMAD R11, R9.reuse, UR8, R8 ;  /* 0x00000008090b7c24 */ /* 0x040fe4000f8e0208 */
[----:B------:R-:W-:-:S04]  /*0150*/  IMAD.WIDE R8, R9, 0x4, R2 ;  /* 0x0000000409087825 */ /* 0x000fc800078e0202 */
[C---:B---3--:R-:W-:Y:S01]  /*0160*/  IMAD.WIDE.U32 R6, R11.reuse, 0x4, R6 ;  /* 0x000000040b067825 */ /* 0x048fe200078e0006 */
[----:B-1----:R-:W2:Y:S03]  /*0170*/  LDG.E R13, desc[UR6][R8.64] ;  /* 0x00000006080d7981 */ /* 0x002ea6000c1e1900 */
[----:B0-----:R-:W-:Y:S02]  /*0180*/  IMAD.WIDE.U32 R4, R11, 0x4, R4 ;  /* 0x000000040b047825 */ /* 0x001fe400078e0004 */
[----:B------:R-:W2:Y:S04]  /*0190*/  LDG.E R6, desc[UR6][R6.64] ;  /* 0x0000000606067981 */ /* 0x000ea8000c1e1900 */
[----:B------:R-:W3:Y:S04]  /*01a0*/  LDG.E R4, desc[UR6][R4.64] ;  /* 0x0000000604047981 */ /* 0x000ee8000c1e1900 */
[----:B------:R-:W4:Y:S01]  /*01b0*/  LDG.E R11, desc[UR6][R2.64] ;  /* 0x00000006020b7981 */ /* 0x000f22000c1e1900 */
[-C--:B--2---:R-:W-:Y:S01]  /*01c0*/  FMUL R15, R6, R13.reuse ;  /* 0x0000000d060f7220 */ /* 0x084fe20000400000 */
[----:B---3--:R-:W-:-:S03]  /*01d0*/  FMUL R13, R4, R13 ;  /* 0x0000000d040d7220 */ /* 0x008fc60000400000 */
[-C--:B----4-:R-:W-:Y:S01]  /*01e0*/  FFMA R15, R4, R11.reuse, -R15 ;  /* 0x0000000b040f7223 */ /* 0x090fe2000000080f */
[----:B------:R-:W-:-:S04]  /*01f0*/  FFMA R13, R6, R11, R13 ;  /* 0x0000000b060d7223 */ /* 0x000fc8000000000d */
[----:B------:R-:W-:Y:S04]  /*0200*/  STG.E desc[UR6][R2.64], R15 ;  /* 0x0000000f02007986 */ /* 0x000fe8000c101906 */
[----:B------:R-:W-:Y:S01]  /*0210*/  STG.E desc[UR6][R8.64], R13 ;  /* 0x0000000d08007986 */ /* 0x000fe2000c101906 */
[----:B------:R-:W-:Y:S05]  /*0220*/  EXIT ;  /* 0x000000000000794d */ /* 0x000fea0003800000 */
.L_x_0:
[----:B------:R-:W-:-:S00]  /*0230*/  BRA `(.L_x_0) ;  /* 0xfffffffc00fc7947 */ /* 0x000fc0000383ffff */
[----:B------:R-:W-:-:S00]  /*0240*/  NOP ;  /* 0x0000000000007918 */ /* 0x000fc00000000000 */
        /* <DEDUP_REMOVED lines=11> */
.L_x_79:


//--------------------- .text._Z21apply_rope_forward_q1IfEvPT_PKfS3_iiii --------------------------
	.section	.text._Z21apply_rope_forward_q1IfEvPT_PKfS3_iiii,"ax",@progbits
	.align	128
        .global         _Z21apply_rope_forward_q1IfEvPT_PKfS3_iiii
        .type           _Z21apply_rope_forward_q1IfEvPT_PKfS3_iiii,@function
        .size           _Z21apply_rope_forward_q1IfEvPT_PKfS3_iiii,(.L_x_90 - _Z21apply_rope_forward_q1IfEvPT_PKfS3_iiii)
        .other          _Z21apply_rope_forward_q1IfEvPT_PKfS3_iiii,@"STO_CUDA_ENTRY STV_DEFAULT"
_Z21apply_rope_forward_q1IfEvPT_PKfS3_iiii:
.text._Z21apply_rope_forward_q1IfEvPT_PKfS3_iiii:
        /* <DEDUP_REMOVED lines=35> */
.L_x_1:
        /* <DEDUP_REMOVED lines=13> */
.L_x_90:


//--------------------- .text._Z21apply_rope_forward_k2PfPKfS1_iiii --------------------------
	.section	.text._Z21apply_rope_forward_k2PfPKfS1_iiii,"ax",@progbits
	.align	128
.text._Z21apply_rope_forward_k2PfPKfS1_iiii:
        .type           _Z21apply_rope_forward_k2PfPKfS1_iiii,@function
        .size           _Z21apply_rope_forward_k2PfPKfS1_iiii,(.L_x_80 - _Z21apply_rope_forward_k2PfPKfS1_iiii)
        .other          _Z21apply_rope_forward_k2PfPKfS1_iiii,@"STO_CUDA_ENTRY STV_DEFAULT"
_Z21apply_rope_forward_k2PfPKfS1_iiii:
[----:B------:R-:W-:Y:S08]  /*0000*/  LDC R1, c[0x0][0x37c] ;  /* 0x0000df00ff017b82 */ /* 0x000ff00000000800 */
[----:B------:R-:W0:Y:S01]  /*0010*/  LDC R11, c[0x0][0x3a4] ;  /* 0x0000e900ff0b7b82 */ /* 0x000e220000000800 */
[----:B------:R-:W1:Y:S01]  /*0020*/  S2R R8, SR_TID.X ;  /* 0x0000000000087919 */ /* 0x000e620000002100 */
[----:B------:R-:W2:Y:S06]  /*0030*/  LDCU.64 UR8, c[0x0][0x358] ;  /* 0x00006b00ff0877ac */ /* 0x000eac0008000a00 */
[----:B------:R-:W3:Y:S01]  /*0040*/  S2UR UR10, SR_CTAID.Y ;  /* 0x00000000000a79c3 */ /* 0x000ee20000002600 */
[----:B0-----:R-:W-:-:S04]  /*0050*/  LEA.HI R0, R11, R11, RZ, 0x1 ;  /* 0x0000000b0b007211 */ /* 0x001fc800078f08ff */
[----:B------:R-:W-:-:S04]  /*0060*/  SHF.R.S32.HI R7, RZ, 0x1, R0 ;  /* 0x00000001ff077819 */ /* 0x000fc80000011400 */
[----:B-1----:R-:W-:-:S13]  /*0070*/  ISETP.GE.AND P0, PT, R8, R7, PT ;  /* 0x000000070800720c */ /* 0x002fda0003f06270 */
[----:B------:R-:W0:Y:S01]  /*0080*/  @!P0 LDC.64 R2, c[0x0][0x388] ;  /* 0x0000e200ff028b82 */ /* 0x000e220000000a00 */
[----:B---3--:R-:W-:-:S07]  /*0090*/  @!P0 IMAD R9, R7, UR10, R8 ;  /* 0x0000000a07098c24 */ /* 0x008fce000f8e0208 */
[----:B------:R-:W1:Y:S01]  /*00a0*/  @!P0 LDC.64 R4, c[0x0][0x390] ;  /* 0x0000e400ff048b82 */ /* 0x000e620000000a00 */
[----:B0-----:R-:W-:-:S06]  /*00b0*/  @!P0 IMAD.WIDE.U32 R2, R9, 0x4, R2 ;  /* 0x0000000409028825 */ /* 0x001fcc00078e0002 */
[----:B--2---:R-:W2:Y:S01]  /*00c0*/  @!P0 LDG.E R3, desc[UR8][R2.64] ;  /* 0x0000000802038981 */ /* 0x004ea2000c1e1900 */
[----:B-1----:R-:W-:-:S06]  /*00d0*/  @!P0 IMAD.WIDE.U32 R4, R9, 0x4, R4 ;  /* 0x0000000409048825 */ /* 0x002fcc00078e0004 */
[----:B------:R-:W3:Y:S01]  /*00e0*/  @!P0 LDG.E R5, desc[UR8][R4.64] ;  /* 0x0000000804058981 */ /* 0x000ee2000c1e1900 */
[----:B------:R-:W0:Y:S08]  /*00f0*/  S2UR UR5, SR_CgaCtaId ;  /* 0x00000000000579c3 */ /* 0x000e300000008800 */
[----:B------:R-:W1:Y:S01]  /*0100*/  LDC R9, c[0x0][0x360] ;  /* 0x0000d800ff097b82 */ /* 0x000e620000000800 */
[----:B------:R-:W-:-:S02]  /*0110*/  UMOV UR4, 0x400 ;  /* 0x0000040000047882 */ /* 0x000fc40000000000 */
[----:B0-----:R-:W-:-:S06]  /*0120*/  ULEA UR4, UR5, UR4, 0x18 ;  /* 0x0000000405047291 */ /* 0x001fcc000f8ec0ff */
[----:B------:R-:W-:-:S04]  /*0130*/  LEA R0, R8, UR4, 0x2 ;  /* 0x0000000408007c11 */ /* 0x000fc8000f8e10ff */
[----:B-1----:R-:W-:Y:S01]  /*0140*/  LEA R6, R9, R0, 0x2 ;  /* 0x0000000009067211 */ /* 0x002fe200078e10ff */
[----:B--2---:R0:W-:Y:S04]  /*0150*/  @!P0 STS [R0], R3 ;  /* 0x0000000300008388 */ /* 0x0041e80000000800 */
[----:B---3--:R0:W-:Y:S01]  /*0160*/  @!P0 STS [R6], R5 ;  /* 0x0000000506008388 */ /* 0x0081e20000000800 */
[----:B------:R-:W-:Y:S06]  /*0170*/  BAR.SYNC.DEFER_BLOCKING 0x0 ;  /* 0x0000000000007b1d */ /* 0x000fec0000010000 */
[----:B------:R-:W-:Y:S05]  /*0180*/  @P0 EXIT ;  /* 0x000000000000094d */ /* 0x000fea0003800000 */
[----:B------:R-:W1:Y:S01]  /*0190*/  S2UR UR4, SR_CTAID.X ;  /* 0x00000000000479c3 */ /* 0x000e620000002500 */
[----:B------:R-:W1:Y:S01]  /*01a0*/  LDCU UR6, c[0x0][0x39c] ;  /* 0x00007380ff0677ac */ /* 0x000e620008000800 */
[----:B0-----:R-:W0:Y:S01]  /*01b0*/  LDS R6, [R6] ;  /* 0x0000000006067984 */ /* 0x001e220000000800 */
[----:B------:R-:W2:Y:S03]  /*01c0*/  LDCU UR7, c[0x0][0x3a0] ;  /* 0x00007400ff0777ac */ /* 0x000ea60008000800 */
[----:B------:R-:W3:Y:S02]  /*01d0*/  LDS R0, [R0] ;  /* 0x0000000000007984 */ /* 0x000ee40000000800 */
[----:B------:R-:W2:Y:S08]  /*01e0*/  S2UR UR5, SR_CTAID.Z ;  /* 0x00000000000579c3 */ /* 0x000eb00000002700 */
[----:B------:R-:W4:Y:S01]  /*01f0*/  LDC.64 R2, c[0x0][0x380] ;  /* 0x0000e000ff027b82 */ /* 0x000f220000000a00 */
[----:B-1----:R-:W-:-:S04]  /*0200*/  UIMAD UR4, UR4, UR6, UR10 ;  /* 0x00000006040472a4 */ /* 0x002fc8000f8e020a */
[----:B--2---:R-:W-:-:S06]  /*0210*/  UIMAD UR4, UR4, UR7, UR5 ;  /* 0x00000007040472a4 */ /* 0x004fcc000f8e0205 */
[----:B------:R-:W-:-:S04]  /*0220*/  IMAD R5, R11, UR4, R8 ;  /* 0x000000040b057c24 */ /* 0x000fc8000f8e0208 */
[----:B----4-:R-:W-:-:S04]  /*0230*/  IMAD.WIDE R2, R5, 0x4, R2 ;  /* 0x0000000405027825 */ /* 0x010fc800078e0202 */
[----:B------:R-:W-:Y:S02]  /*0240*/  IMAD.WIDE R4, R7, 0x4, R2 ;  /* 0x0000000407047825 */ /* 0x000fe400078e0202 */
[----:B------:R-:W0:Y:S04]  /*0250*/  LDG.E R7, desc[UR8][R2.64] ;  /* 0x0000000802077981 */ /* 0x000e28000c1e1900 */
[----:B------:R-:W2:Y:S01]  /*0260*/  LDG.E R8, desc[UR8][R4.64] ;  /* 0x0000000804087981 */ /* 0x000ea2000c1e1900 */
[-C--:B0-----:R-:W-:Y:S01]  /*0270*/  FMUL R9, R7, R6.reuse ;  /* 0x0000000607097220 */ /* 0x081fe20000400000 */
[----:B--2---:R-:W-:-:S03]  /*0280*/  FMUL R10, R8, R6 ;  /* 0x00000006080a7220 */ /* 0x004fc60000400000 */
[-C--:B---3--:R-:W-:Y:S01]  /*0290*/  FFMA R9, R8, R0.reuse, R9 ;  /* 0x0000000008097223 */ /* 0x088fe20000000009 */
[----:B------:R-:W-:-:S05]  /*02a0*/  FFMA R7, R7, R0, -R10 ;  /* 0x0000000007077223 */ /* 0x000fca000000080a */
[----:B------:R-:W-:Y:S04]  /*02b0*/  STG.E desc[UR8][R2.64], R7 ;  /* 0x0000000702007986 */ /* 0x000fe8000c101908 */
[----:B------:R-:W-:Y:S01]  /*02c0*/  STG.E desc[UR8][R4.64], R9 ;  /* 0x0000000904007986 */ /* 0x000fe2000c101908 */
[----:B------:R-:W-:Y:S05]  /*02d0*/  EXIT ;  /* 0x000000000000794d */ /* 0x000fea0003800000 */
.L_x_2:
        /* <DEDUP_REMOVED lines=10> */
.L_x_80:


//--------------------- .text._Z21apply_rope_forward_q2PfPKfS1_iiii --------------------------
	.section	.text._Z21apply_rope_forward_q2PfPKfS1_iiii,"ax",@progbits
	.align	128
.text._Z21apply_rope_forward_q2PfPKfS1_iiii:
        .type           _Z21apply_rope_forward_q2PfPKfS1_iiii,@function
        .size           _Z21apply_rope_forward_q2PfPKfS1_iiii,(.L_x_81 - _Z21apply_rope_forward_q2PfPKfS1_iiii)
        .other          _Z21apply_rope_forward_q2PfPKfS1_iiii,@"STO_CUDA_ENTRY STV_DEFAULT"
_Z21apply_rope_forward_q2PfPKfS1_iiii:
        /* <DEDUP_REMOVED lines=46> */
.L_x_3:
        /* <DEDUP_REMOVED lines=10> */
.L_x_81:


//--------------------- .text._Z26apply_rope_forward_kernel1PfS_S_S_iiiii --------------------------
	.section	.text._Z26apply_rope_forward_kernel1PfS_S_S_iiiii,"ax",@progbits
	.align	128
.text._Z26apply_rope_forward_kernel1PfS_S_S_iiiii:
        .type           _Z26apply_rope_forward_kernel1PfS_S_S_iiiii,@function
        .size           _Z26apply_rope_forward_kernel1PfS_S_S_iiiii,(.L_x_82 - _Z26apply_rope_forward_kernel1PfS_S_S_iiiii)
        .other          _Z26apply_rope_forward_kernel1PfS_S_S_iiiii,@"STO_CUDA_ENTRY STV_DEFAULT"
_Z26apply_rope_forward_kernel1PfS_S_S_iiiii:
[----:B------:R-:W-:Y:S08]  /*0000*/  LDC R1, c[0x0][0x37c] ;  /* 0x0000df00ff017b82 */ /* 0x000ff00000000800 */
[----:B------:R-:W0:Y:S01]  /*0010*/  LDC R2, c[0x0][0x3b0] ;  /* 0x0000ec00ff027b82 */ /* 0x000e220000000800 */
[----:B------:R-:W1:Y:S01]  /*0020*/  S2R R3, SR_TID.X ;  /* 0x0000000000037919 */ /* 0x000e620000002100 */
[----:B0-----:R-:W-:-:S04]  /*0030*/  LEA.HI R0, R2, R2, RZ, 0x1 ;  /* 0x0000000202007211 */ /* 0x001fc800078f08ff */
[----:B------:R-:W-:-:S04]  /*0040*/  SHF.R.S32.HI R0, RZ, 0x1, R0 ;  /* 0x00000001ff007819 */ /* 0x000fc80000011400 */
[----:B-1----:R-:W-:-:S13]  /*0050*/  ISETP.GE.AND P0, PT, R3, R0, PT ;  /* 0x000000000300720c */ /* 0x002fda0003f06270 */
[----:B------:R-:W-:Y:S05]  /*0060*/  @P0 EXIT ;  /* 0x000000000000094d */ /* 0x000fea0003800000 */
[----:B------:R-:W0:Y:S01]  /*0070*/  S2UR UR6, SR_CTAID.Z ;  /* 0x00000000000679c3 */ /* 0x000e220000002700 */
[----:B------:R-:W0:Y:S01]  /*0080*/  LDCU UR7, c[0x0][0x3a8] ;  /* 0x00007500ff0777ac */ /* 0x000e220008000800 */
[----:B------:R-:W1:Y:S06]  /*0090*/  LDCU.64 UR10, c[0x0][0x358] ;  /* 0x00006b00ff0a77ac */ /* 0x000e6c0008000a00 */
[----:B------:R-:W2:Y:S08]  /*00a0*/  S2UR UR5, SR_CTAID.X ;  /* 0x00000000000579c3 */ /* 0x000eb00000002500 */
[----:B------:R-:W3:Y:S01]  /*00b0*/  S2UR UR8, SR_CTAID.Y ;  /* 0x00000000000879c3 */ /* 0x000ee20000002600 */
[----:B0-----:R-:W-:-:S09]  /*00c0*/  UISETP.GE.AND UP0, UPT, UR6, UR7, UPT ;  /* 0x000000070600728c */ /* 0x001fd2000bf06270 */
[----:B-12---:R-:W-:Y:S05]  /*00d0*/  BRA.U UP0, `(.L_x_4) ;  /* 0x0000000100587547 */ /* 0x006fea000b800000 */
[----:B------:R-:W0:Y:S01]  /*00e0*/  LDCU UR4, c[0x0][0x3a4] ;  /* 0x00007480ff0477ac */ /* 0x000e220008000800 */
[----:B------:R-:W1:Y:S01]  /*00f0*/  LDC.64 R4, c[0x0][0x380] ;  /* 0x0000e000ff047b82 */ /* 0x000e620000000a00 */
[----:B---3--:R-:W-:-:S07]  /*0100*/  IMAD R13, R0, UR8, R3 ;  /* 0x00000008000d7c24 */ /* 0x008fce000f8e0203 */
[----:B------:R-:W2:Y:S08]  /*0110*/  LDC.64 R10, c[0x0][0x398] ;  /* 0x0000e600ff0a7b82 */ /* 0x000eb00000000a00 */
[----:B------:R-:W3:Y:S01]  /*0120*/  LDC.64 R8, c[0x0][0x390] ;  /* 0x0000e400ff087b82 */ /* 0x000ee20000000a00 */
[----:B0-----:R-:W-:-:S04]  /*0130*/  UIMAD UR4, UR5, UR4, UR8 ;  /* 0x00000004050472a4 */ /* 0x001fc8000f8e0208 */
[----:B------:R-:W-:-:S06]  /*0140*/  UIMAD UR4, UR4, UR7, UR6 ;  /* 0x00000007040472a4 */ /* 0x000fcc000f8e0206 */
[----:B------:R-:W-:-:S04]  /*0150*/  IMAD R7, R2, UR4, R3 ;  /* 0x0000000402077c24 */ /* 0x000fc8000f8e0203 */
[----:B-1----:R-:W-:-:S04]  /*0160*/  IMAD.WIDE R4, R7, 0x4, R4 ;  /* 0x0000000407047825 */ /* 0x002fc800078e0204 */
[----:B--2---:R-:W-:-:S04]  /*0170*/  IMAD.WIDE.U32 R10, R13, 0x4, R10 ;  /* 0x000000040d0a7825 */ /* 0x004fc800078e000a */
[----:B------:R-:W-:Y:S02]  /*0180*/  IMAD.WIDE R6, R0, 0x4, R4 ;  /* 0x0000000400067825 */ /* 0x000fe400078e0204 */
[----:B------:R-:W2:Y:S02]  /*0190*/  LDG.E R10, desc[UR10][R10.64] ;  /* 0x0000000a0a0a7981 */ /* 0x000ea4000c1e1900 */
[----:B---3--:R-:W-:Y:S02]  /*01a0*/  IMAD.WIDE.U32 R8, R13, 0x4, R8 ;  /* 0x000000040d087825 */ /* 0x008fe400078e0008 */
[----:B------:R-:W2:Y:S04]  /*01b0*/  LDG.E R15, desc[UR10][R6.64] ;  /* 0x0000000a060f7981 */ /* 0x000ea8000c1e1900 */
[----:B------:R-:W3:Y:S04]  /*01c0*/  LDG.E R8, desc[UR10][R8.64] ;  /* 0x0000000a08087981 */ /* 0x000ee8000c1e1900 */
[----:B------:R-:W4:Y:S01]  /*01d0*/  LDG.E R13, desc[UR10][R4.64] ;  /* 0x0000000a040d7981 */ /* 0x000f22000c1e1900 */
[-C--:B--2---:R-:W-:Y:S01]  /*01e0*/  FMUL R17, R10, R15.reuse ;  /* 0x0000000f0a117220 */ /* 0x084fe20000400000 */
[----:B---3--:R-:W-:-:S03]  /*01f0*/  FMUL R15, R8, R15 ;  /* 0x0000000f080f7220 */ /* 0x008fc60000400000 */
[-C--:B----4-:R-:W-:Y:S01]  /*0200*/  FFMA R17, R8, R13.reuse, -R17 ;  /* 0x0000000d08117223 */ /* 0x090fe20000000811 */
[----:B------:R-:W-:-:S04]  /*0210*/  FFMA R15, R10, R13, R15 ;  /* 0x0000000d0a0f7223 */ /* 0x000fc8000000000f */
[----:B------:R0:W-:Y:S04]  /*0220*/  STG.E desc[UR10][R4.64], R17 ;  /* 0x0000001104007986 */ /* 0x0001e8000c10190a */
[----:B------:R0:W-:Y:S02]  /*0230*/  STG.E desc[UR10][R6.64], R15 ;  /* 0x0000000f06007986 */ /* 0x0001e4000c10190a */
.L_x_4:
[----:B------:R-:W3:Y:S01]  /*0240*/  LDCU UR7, c[0x0][0x3a4] ;  /* 0x00007480ff0777ac */ /* 0x000ee20008000800 */
[----:B0-----:R-:W0:Y:S01]  /*0250*/  LDC.64 R4, c[0x0][0x388] ;  /* 0x0000e200ff047b82 */ /* 0x001e220000000a00 */
[----:B------:R-:W1:Y:S07]  /*0260*/  LDCU UR4, c[0x0][0x3ac] ;  /* 0x00007580ff0477ac */ /* 0x000e6e0008000800 */
[----:B------:R-:W2:Y:S08]  /*0270*/  LDC.64 R8, c[0x0][0x398] ;  /* 0x0000e600ff087b82 */ /* 0x000eb00000000a00 */
[----:B------:R-:W4:Y:S01]  /*0280*/  LDC.64 R6, c[0x0][0x390] ;  /* 0x0000e400ff067b82 */ /* 0x000f220000000a00 */
[----:B---3--:R-:W-:-:S04]  /*0290*/  UIMAD UR7, UR5, UR7, UR8 ;  /* 0x00000007050772a4 */ /* 0x008fc8000f8e0208 */
[----:B-1----:R-:W-:-:S06]  /*02a0*/  UIMAD UR4, UR7, UR4, UR6 ;  /* 0x00000004070472a4 */ /* 0x002fcc000f8e0206 */
[----:B------:R-:W-:-:S04]  /*02b0*/  IMAD R11, R2, UR4, R3 ;  /* 0x00000004020b7c24 */ /* 0x000fc8000f8e0203 */
[----:B0-----:R-:W-:-:S04]  /*02c0*/  IMAD.WIDE R4, R11, 0x4, R4 ;  /* 0x000000040b047825 */ /* 0x001fc800078e0204 */
[C---:B------:R-:W-:Y:S02]  /*02d0*/  IMAD R11, R0.reuse, UR8, R3 ;  /* 0x00000008000b7c24 */ /* 0x040fe4000f8e0203 */
[----:B------:R-:W-:-:S04]  /*02e0*/  IMAD.WIDE R2, R0, 0x4, R4 ;  /* 0x0000000400027825 */ /* 0x000fc800078e0204 */
[C---:B--2---:R-:W-:Y:S01]  /*02f0*/  IMAD.WIDE.U32 R8, R11.reuse, 0x4, R8 ;  /* 0x000000040b087825 */ /* 0x044fe200078e0008 */
[----:B------:R-:W2:Y:S03]  /*0300*/  LDG.E R13, desc[UR10][R2.64] ;  /* 0x0000000a020d7981 */ /* 0x000ea6000c1e1900 */
[----:B----4-:R-:W-:Y:S02]  /*0310*/  IMAD.WIDE.U32 R6, R11, 0x4, R6 ;  /* 0x000000040b067825 */ /* 0x010fe400078e0006 */
        /* <DEDUP_REMOVED lines=10> */
.L_x_5:
        /* <DEDUP_REMOVED lines=12> */
.L_x_82:


//--------------------- .text._Z27apply_rope_backward_kernel1IfEvPT_S1_PKfS3_iiiii --------------------------
	.section	.text._Z27apply_rope_backward_kernel1IfEvPT_S1_PKfS3_iiiii,"ax",@progbits
	.align	128
        .global         _Z27apply_rope_backward_kernel1IfEvPT_S1_PKfS3_iiiii
        .type           _Z27apply_rope_backward_kernel1IfEvPT_S1_PKfS3_iiiii,@function
        .size           _Z27apply_rope_backward_kernel1IfEvPT_S1_PKfS3_iiiii,(.L_x_91 - _Z27apply_rope_backward_kernel1IfEvPT_S1_PKfS3_iiiii)
        .other          _Z27apply_rope_backward_kernel1IfEvPT_S1_PKfS3_iiiii,@"STO_CUDA_ENTRY STV_DEFAULT"
_Z27apply_rope_backward_kernel1IfEvPT_S1_PKfS3_iiiii:
.text._Z27apply_rope_backward_kernel1IfEvPT_S1_PKfS3_iiiii:
[----:B------:R-:W-:Y:S08]  /*0000*/  LDC R1, c[0x0][0x37c] ;  /* 0x0000df00ff017b82 */ /* 0x000ff00000000800 */
[----:B------:R-:W0:Y:S01]  /*0010*/  LDC R9, c[0x0][0x3b0] ;  /* 0x0000ec00ff097b82 */ /* 0x000e220000000800 */
[----:B------:R-:W1:Y:S01]  /*0020*/  S2R R0, SR_TID.X ;  /* 0x0000000000007919 */ /* 0x000e620000002100 */
[----:B0-----:R-:W-:-:S04]  /*0030*/  LEA.HI R7, R9, R9, RZ, 0x1 ;  /* 0x0000000909077211 */ /* 0x001fc800078f08ff */
[----:B------:R-:W-:-:S04]  /*0040*/  SHF.R.S32.HI R7, RZ, 0x1, R7 ;  /* 0x00000001ff077819 */ /* 0x000fc80000011407 */
[----:B-1----:R-:W-:-:S13]  /*0050*/  ISETP.GE.AND P0, PT, R0, R7, PT ;  /* 0x000000070000720c */ /* 0x002fda0003f06270 */
[----:B------:R-:W-:Y:S05]  /*0060*/  @P0 EXIT ;  /* 0x000000000000094d */ /* 0x000fea0003800000 */
[----:B------:R-:W0:Y:S01]  /*0070*/  S2R R8, SR_CTAID.Z ;  /* 0x0000000000087919 */ /* 0x000e220000002700 */
[----:B------:R-:W0:Y:S01]  /*0080*/  LDC R5, c[0x0][0x3a8] ;  /* 0x0000ea00ff057b82 */ /* 0x000e220000000800 */
[----:B------:R-:W1:Y:S01]  /*0090*/  LDCU UR5, c[0x0][0x3a4] ;  /* 0x00007480ff0577ac */ /* 0x000e620008000800 */
[----:B------:R-:W2:Y:S06]  /*00a0*/  LDCU.64 UR6, c[0x0][0x358] ;  /* 0x00006b00ff0677ac */ /* 0x000eac0008000a00 */
[----:B------:R-:W-:Y:S08]  /*00b0*/  S2UR UR4, SR_CTAID.X ;  /* 0x00000000000479c3 */ /* 0x000ff00000002500 */
[----:B------:R-:W1:Y:S08]  /*00c0*/  S2UR UR8, SR_CTAID.Y ;  /* 0x00000000000879c3 */ /* 0x000e700000002600 */
[----:B------:R-:W3:Y:S01]  /*00d0*/  LDC.64 R12, c[0x0][0x398] ;  /* 0x0000e600ff0c7b82 */ /* 0x000ee20000000a00 */
[----:B0-----:R-:W-:-:S07]  /*00e0*/  ISETP.GE.AND P0, PT, R8, R5, PT ;  /* 0x000000050800720c */ /* 0x001fce0003f06270 */
[----:B------:R-:W0:Y:S01]  /*00f0*/  LDC.64 R10, c[0x0][0x390] ;  /* 0x0000e400ff0a7b82 */ /* 0x000e220000000a00 */
[----:B-1----:R-:W-:Y:S02]  /*0100*/  UIMAD UR4, UR4, UR5, UR8 ;  /* 0x00000005040472a4 */ /* 0x002fe4000f8e0208 */
[----:B------:R-:W-:-:S05]  /*0110*/  IMAD R15, R7, UR8, R0 ;  /* 0x00000008070f7c24 */ /* 0x000fca000f8e0200 */
[----:B------:R-:W1:Y:S01]  /*0120*/  LDC R21, c[0x0][0x3ac] ;  /* 0x0000eb00ff157b82 */ /* 0x000e620000000800 */
[----:B------:R-:W-:Y:S02]  /*0130*/  @!P0 IMAD R4, R5, UR4, R8 ;  /* 0x0000000405048c24 */ /* 0x000fe4000f8e0208 */
[----:B---3--:R-:W-:-:S05]  /*0140*/  IMAD.WIDE.U32 R12, R15, 0x4, R12 ;  /* 0x000000040f0c7825 */ /* 0x008fca00078e000c */
[----:B------:R-:W3:Y:S01]  /*0150*/  @!P0 LDC.64 R2, c[0x0][0x380] ;  /* 0x0000e000ff028b82 */ /* 0x000ee20000000a00 */
[----:B------:R-:W-:Y:S01]  /*0160*/  @!P0 IMAD R5, R4, R9, R0 ;  /* 0x0000000904058224 */ /* 0x000fe200078e0200 */
[----:B--2---:R2:W4:Y:S01]  /*0170*/  LDG.E R6, desc[UR6][R12.64] ;  /* 0x000000060c067981 */ /* 0x004522000c1e1900 */
[----:B0-----:R-:W-:-:S05]  /*0180*/  IMAD.WIDE.U32 R10, R15, 0x4, R10 ;  /* 0x000000040f0a7825 */ /* 0x001fca00078e000a */
[----:B------:R-:W0:Y:S01]  /*0190*/  LDC.64 R14, c[0x0][0x388] ;  /* 0x0000e200ff0e7b82 */ /* 0x000e220000000a00 */
[----:B------:R-:W5:Y:S01]  /*01a0*/  LDG.E R10, desc[UR6][R10.64] ;  /* 0x000000060a0a7981 */ /* 0x000f62000c1e1900 */
[----:B---3--:R-:W-:-:S05]  /*01b0*/  @!P0 IMAD.WIDE R2, R5, 0x4, R2 ;  /* 0x0000000405028825 */ /* 0x008fca00078e0202 */
[----:B------:R-:W4:Y:S01]  /*01c0*/  @!P0 LDG.E R17, desc[UR6][R2.64] ;  /* 0x0000000602118981 */ /* 0x000f22000c1e1900 */
[----:B------:R-:W-:-:S05]  /*01d0*/  @!P0 IMAD.WIDE R4, R7, 0x4, R2 ;  /* 0x0000000407048825 */ /* 0x000fca00078e0202 */
[----:B------:R-:W3:Y:S01]  /*01e0*/  @!P0 LDG.E R19, desc[UR6][R4.64] ;  /* 0x0000000604138981 */ /* 0x000ee2000c1e1900 */
[----:B-1----:R-:W-:-:S04]  /*01f0*/  IMAD R8, R21, UR4, R8 ;  /* 0x0000000415087c24 */ /* 0x002fc8000f8e0208 */
[----:B------:R-:W-:-:S04]  /*0200*/  IMAD R9, R8, R9, R0 ;  /* 0x0000000908097224 */ /* 0x000fc800078e0200 */
[----:B0-----:R-:W-:-:S04]  /*0210*/  IMAD.WIDE R8, R9, 0x4, R14 ;  /* 0x0000000409087825 */ /* 0x001fc800078e020e */
[----:B--2---:R-:W-:-:S04]  /*0220*/  IMAD.WIDE R12, R7, 0x4, R8 ;  /* 0x00000004070c7825 */ /* 0x004fc800078e0208 */
[C---:B----4-:R-:W-:Y:S01]  /*0230*/  @!P0 FMUL R0, R6.reuse, R17 ;  /* 0x0000001106008220 */ /* 0x050fe20000400000 */
[----:B---3--:R-:W-:-:S03]  /*0240*/  @!P0 FMUL R15, R6, R19 ;  /* 0x00000013060f8220 */ /* 0x008fc60000400000 */
[C---:B-----5:R-:W-:Y:S01]  /*0250*/  @!P0 FFMA R19, R10.reuse, R19, -R0 ;  /* 0x000000130a138223 */ /* 0x060fe20000000800 */
[----:B------:R-:W-:-:S05]  /*0260*/  @!P0 FFMA R15, R10, R17, R15 ;  /* 0x000000110a0f8223 */ /* 0x000fca000000000f */
[----:B------:R-:W-:Y:S04]  /*0270*/  @!P0 STG.E desc[UR6][R2.64], R15 ;  /* 0x0000000f02008986 */ /* 0x000fe8000c101906 */
[----:B------:R-:W-:Y:S04]  /*0280*/  @!P0 STG.E desc[UR6][R4.64], R19 ;  /* 0x0000001304008986 */ /* 0x000fe8000c101906 */
[----:B------:R-:W2:Y:S04]  /*0290*/  LDG.E R11, desc[UR6][R12.64] ;  /* 0x000000060c0b7981 */ /* 0x000ea8000c1e1900 */
[----:B------:R-:W3:Y:S01]  /*02a0*/  LDG.E R7, desc[UR6][R8.64] ;  /* 0x0000000608077981 */ /* 0x000ee2000c1e1900 */
[C---:B--2---:R-:W-:Y:S01]  /*02b0*/  FMUL R17, R6.reuse, R11 ;  /* 0x0000000b06117220 */ /* 0x044fe20000400000 */
[----:B---3--:R-:W-:-:S03]  /*02c0*/  FMUL R6, R6, R7 ;  /* 0x0000000706067220 */ /* 0x008fc60000400000 */
[C---:B------:R-:W-:Y:S01]  /*02d0*/  FFMA R17, R10.reuse, R7, R17 ;  /* 0x000000070a117223 */ /* 0x040fe20000000011 */
[----:B------:R-:W-:-:S04]  /*02e0*/  FFMA R11, R10, R11, -R6 ;  /* 0x0000000b0a0b7223 */ /* 0x000fc80000000806 */
[----:B------:R-:W-:Y:S04]  /*02f0*/  STG.E desc[UR6][R8.64], R17 ;  /* 0x0000001108007986 */ /* 0x000fe8000c101906 */
[----:B------:R-:W-:Y:S01]  /*0300*/  STG.E desc[UR6][R12.64], R11 ;  /* 0x0000000b0c007986 */ /* 0x000fe2000c101906 */
[----:B------:R-:W-:Y:S05]  /*0310*/  EXIT ;  /* 0x000000000000794d */ /* 0x000fea0003800000 */
.L_x_6:
        /* <DEDUP_REMOVED lines=14> */
.L_x_91:


//--------------------- .text._Z27apply_rope_backward_kernel2PfS_PKfS1_iiiii --------------------------
	.section	.text._Z27apply_rope_backward_kernel2PfS_PKfS1_iiiii,"ax",@progbits
	.align	128
.text._Z27apply_rope_backward_kernel2PfS_PKfS1_iiiii:
        .type           _Z27apply_rope_backward_kernel2PfS_PKfS1_iiiii,@function
        .size           _Z27apply_rope_backward_kernel2PfS_PKfS1_iiiii,(.L_x_83 - _Z27apply_rope_backward_kernel2PfS_PKfS1_iiiii)
        .other          _Z27apply_rope_backward_kernel2PfS_PKfS1_iiiii,@"STO_CUDA_ENTRY STV_DEFAULT"
_Z27apply_rope_backward_kernel2PfS_PKfS1_iiiii:
[----:B------:R-:W-:Y:S08]  /*0000*/  LDC R1, c[0x0][0x37c] ;  /* 0x0000df00ff017b82 */ /* 0x000ff00000000800 */
[----:B------:R-:W0:Y:S01]  /*0010*/  LDC R2, c[0x0][0x3b0] ;  /* 0x0000ec00ff027b82 */ /* 0x000e220000000800 */
[----:B------:R-:W1:Y:S01]  /*0020*/  S2R R3, SR_TID.X ;  /* 0x0000000000037919 */ /* 0x000e620000002100 */
[----:B------:R-:W2:Y:S06]  /*0030*/  LDCU.64 UR6, c[0x0][0x358] ;  /* 0x00006b00ff0677ac */ /* 0x000eac0008000a00 */
[----:B------:R-:W3:Y:S08]  /*0040*/  S2UR UR8, SR_CTAID.Y ;  /* 0x00000000000879c3 */ /* 0x000ef00000002600 */
[----:B------:R-:W4:Y:S01]  /*0050*/  LDC.64 R4, c[0x0][0x390] ;  /* 0x0000e400ff047b82 */ /* 0x000f220000000a00 */
[----:B0-----:R-:W-:-:S07]  /*0060*/  LEA.HI R0, R2, R2, RZ, 0x1 ;  /* 0x0000000202007211 */ /* 0x001fce00078f08ff */
[----:B------:R-:W0:Y:S01]  /*0070*/  LDC.64 R6, c[0x0][0x398] ;  /* 0x0000e600ff067b82 */ /* 0x000e220000000a00 */
[----:B------:R-:W-:-:S04]  /*0080*/  SHF.R.S32.HI R0, RZ, 0x1, R0 ;  /* 0x00000001ff007819 */ /* 0x000fc80000011400 */
[----:B-1----:R-:W-:-:S13]  /*0090*/  ISETP.GE.AND P0, PT, R3, R0, PT ;  /* 0x000000000300720c */ /* 0x002fda0003f06270 */
[----:B---3--:R-:W-:-:S04]  /*00a0*/  @!P0 IMAD R9, R0, UR8, R3 ;  /* 0x0000000800098c24 */ /* 0x008fc8000f8e0203 */
[----:B----4-:R-:W-:-:S04]  /*00b0*/  @!P0 IMAD.WIDE.U32 R4, R9, 0x4, R4 ;  /* 0x0000000409048825 */ /* 0x010fc800078e0004 */
[----:B0-----:R-:W-:Y:S02]  /*00c0*/  @!P0 IMAD.WIDE.U32 R6, R9, 0x4, R6 ;  /* 0x0000000409068825 */ /* 0x001fe400078e0006 */
[----:B--2---:R-:W2:Y:S04]  /*00d0*/  @!P0 LDG.E R5, desc[UR6][R4.64] ;  /* 0x0000000604058981 */ /* 0x004ea8000c1e1900 */
[----:B------:R-:W3:Y:S01]  /*00e0*/  @!P0 LDG.E R6, desc[UR6][R6.64] ;  /* 0x0000000606068981 */ /* 0x000ee2000c1e1900 */
[----:B------:R-:W0:Y:S01]  /*00f0*/  S2UR UR5, SR_CgaCtaId ;  /* 0x00000000000579c3 */ /* 0x000e220000008800 */
[----:B------:R-:W-:-:S07]  /*0100*/  UMOV UR4, 0x400 ;  /* 0x0000040000047882 */ /* 0x000fce0000000000 */
[----:B------:R-:W1:Y:S01]  /*0110*/  LDC R9, c[0x0][0x360] ;  /* 0x0000d800ff097b82 */ /* 0x000e620000000800 */
[----:B0-----:R-:W-:-:S06]  /*0120*/  ULEA UR4, UR5, UR4, 0x18 ;  /* 0x0000000405047291 */ /* 0x001fcc000f8ec0ff */
[----:B------:R-:W-:-:S04]  /*0130*/  LEA R8, R3, UR4, 0x2 ;  /* 0x0000000403087c11 */ /* 0x000fc8000f8e10ff */
[----:B-1----:R-:W-:Y:S01]  /*0140*/  LEA R9, R9, R8, 0x2 ;  /* 0x0000000809097211 */ /* 0x002fe200078e10ff */
[----:B--2---:R0:W-:Y:S04]  /*0150*/  @!P0 STS [R8], R5 ;  /* 0x0000000508008388 */ /* 0x0041e80000000800 */
[----:B---3--:R0:W-:Y:S01]  /*0160*/  @!P0 STS [R9], R6 ;  /* 0x0000000609008388 */ /* 0x0081e20000000800 */
[----:B------:R-:W-:Y:S06]  /*0170*/  BAR.SYNC.DEFER_BLOCKING 0x0 ;  /* 0x0000000000007b1d */ /* 0x000fec0000010000 */
[----:B------:R-:W-:Y:S05]  /*0180*/  @P0 EXIT ;  /* 0x000000000000094d */ /* 0x000fea0003800000 */
[----:B------:R-:W1:Y:S01]  /*0190*/  S2R R14, SR_CTAID.Z ;  /* 0x00000000000e7919 */ /* 0x000e620000002700 */
[----:B------:R-:W1:Y:S01]  /*01a0*/  LDC R7, c[0x0][0x3a8] ;  /* 0x0000ea00ff077b82 */ /* 0x000e620000000800 */
[----:B------:R-:W2:Y:S01]  /*01b0*/  LDCU UR5, c[0x0][0x3a4] ;  /* 0x00007480ff0577ac */ /* 0x000ea20008000800 */
[----:B0-----:R-:W0:Y:S04]  /*01c0*/  LDS R9, [R9] ;  /* 0x0000000009097984 */ /* 0x001e280000000800 */
[----:B------:R-:W3:Y:S02]  /*01d0*/  LDS R8, [R8] ;  /* 0x0000000008087984 */ /* 0x000ee40000000800 */
[----:B------:R-:W2:Y:S08]  /*01e0*/  S2UR UR4, SR_CTAID.X ;  /* 0x00000000000479c3 */ /* 0x000eb00000002500 */
[----:B------:R-:W4:Y:S08]  /*01f0*/  LDC R15, c[0x0][0x3ac] ;  /* 0x0000eb00ff0f7b82 */ /* 0x000f300000000800 */
[----:B------:R-:W5:Y:S01]  /*0200*/  LDC.64 R10, c[0x0][0x388] ;  /* 0x0000e200ff0a7b82 */ /* 0x000f620000000a00 */
[----:B-1----:R-:W-:Y:S01]  /*0210*/  ISETP.GE.AND P0, PT, R14, R7, PT ;  /* 0x000000070e00720c */ /* 0x002fe20003f06270 */
[----:B--2---:R-:W-:-:S12]  /*0220*/  UIMAD UR4, UR4, UR5, UR8 ;  /* 0x00000005040472a4 */ /* 0x004fd8000f8e0208 */
[----:B------:R-:W1:Y:S01]  /*0230*/  @!P0 LDC.64 R4, c[0x0][0x380] ;  /* 0x0000e000ff048b82 */ /* 0x000e620000000a00 */
[----:B------:R-:W-:-:S04]  /*0240*/  @!P0 IMAD R6, R7, UR4, R14 ;  /* 0x0000000407068c24 */ /* 0x000fc8000f8e020e */
[----:B------:R-:W-:-:S04]  /*0250*/  @!P0 IMAD R7, R6, R2, R3 ;  /* 0x0000000206078224 */ /* 0x000fc800078e0203 */
[----:B-1----:R-:W-:-:S05]  /*0260*/  @!P0 IMAD.WIDE R4, R7, 0x4, R4 ;  /* 0x0000000407048825 */ /* 0x002fca00078e0204 */
[----:B------:R-:W0:Y:S01]  /*0270*/  @!P0 LDG.E R12, desc[UR6][R4.64] ;  /* 0x00000006040c8981 */ /* 0x000e22000c1e1900 */
[----:B------:R-:W-:-:S05]  /*0280*/  @!P0 IMAD.WIDE R6, R0, 0x4, R4 ;  /* 0x0000000400068825 */ /* 0x000fca00078e0204 */
[----:B------:R-:W2:Y:S01]  /*0290*/  @!P0 LDG.E R13, desc[UR6][R6.64] ;  /* 0x00000006060d8981 */ /* 0x000ea2000c1e1900 */
[----:B----4-:R-:W-:-:S04]  /*02a0*/  IMAD R14, R15, UR4, R14 ;  /* 0x000000040f0e7c24 */ /* 0x010fc8000f8e020e */
[----:B------:R-:W-:-:S04]  /*02b0*/  IMAD R3, R14, R2, R3 ;  /* 0x000000020e037224 */ /* 0x000fc800078e0203 */
[----:B-----5:R-:W-:-:S04]  /*02c0*/  IMAD.WIDE R2, R3, 0x4, R10 ;  /* 0x0000000403027825 */ /* 0x020fc800078e020a */
[C---:B0-----:R-:W-:Y:S01]  /*02d0*/  @!P0 FMUL R10, R9.reuse, R12 ;  /* 0x0000000c090a8220 */ /* 0x041fe20000400000 */
[----:B--2---:R-:W-:-:S03]  /*02e0*/  @!P0 FMUL R11, R9, R13 ;  /* 0x0000000d090b8220 */ /* 0x004fc60000400000 */
[C---:B---3--:R-:W-:Y:S01]  /*02f0*/  @!P0 FFMA R13, R8.reuse, R13, -R10 ;  /* 0x0000000d080d8223 */ /* 0x048fe2000000080a */
[----:B------:R-:W-:Y:S01]  /*0300*/  @!P0 FFMA R15, R8, R12, R11 ;  /* 0x0000000c080f8223 */ /* 0x000fe2000000000b */
[----:B------:R-:W-:-:S04]  /*0310*/  IMAD.WIDE R10, R0, 0x4, R2 ;  /* 0x00000004000a7825 */ /* 0x000fc800078e0202 */
        /* <DEDUP_REMOVED lines=11> */
.L_x_7:
        /* <DEDUP_REMOVED lines=11> */
.L_x_83:


//--------------------- .text._Z22rope_f32x4_pack_kernelPfS_ii --------------------------
	.section	.text._Z22rope_f32x4_pack_kernelPfS_ii,"ax",@progbits
	.align	128
.text._Z22rope_f32x4_pack_kernelPfS_ii:
        .type           _Z22rope_f32x4_pack_kernelPfS_ii,@function
        .size           _Z22rope_f32x4_pack_kernelPfS_ii,(.L_x_84 - _Z22rope_f32x4_pack_kernelPfS_ii)
        .other          _Z22rope_f32x4_pack_kernelPfS_ii,@"STO_CUDA_ENTRY STV_DEFAULT"
_Z22rope_f32x4_pack_kernelPfS_ii:
[----:B------:R-:W0:Y:S01]  /*0000*/  LDC R1, c[0x0][0x37c] ;  /* 0x0000df00ff017b82 */ /* 0x000e220000000800 */
[----:B------:R-:W1:Y:S07]  /*0010*/  S2R R0, SR_TID.X ;  /* 0x0000000000007919 */ /* 0x000e6e0000002100 */
[----:B------:R-:W1:Y:S01]  /*0020*/  S2UR UR4, SR_CTAID.X ;  /* 0x00000000000479c3 */ /* 0x000e620000002500 */
[----:B------:R-:W2:Y:S01]  /*0030*/  LDCU.64 UR6, c[0x0][0x358] ;  /* 0x00006b00ff0677ac */ /* 0x000ea20008000a00 */
[----:B0-----:R-:W-:-:S06]  /*0040*/  VIADD R1, R1, 0xffffffe0 ;  /* 0xffffffe001017836 */ /* 0x001fcc0000000000 */
[----:B------:R-:W1:Y:S08]  /*0050*/  LDC R9, c[0x0][0x360] ;  /* 0x0000d800ff097b82 */ /* 0x000e700000000800 */
[----:B------:R-:W0:Y:S08]  /*0060*/  LDC.64 R4, c[0x0][0x380] ;  /* 0x0000e000ff047b82 */ /* 0x000e300000000a00 */
[----:B------:R-:W3:Y:S01]  /*0070*/  LDC R8, c[0x0][0x394] ;  /* 0x0000e500ff087b82 */ /* 0x000ee20000000800 */
[----:B-1----:R-:W-:-:S04]  /*0080*/  IMAD R9, R9, UR4, R0 ;  /* 0x0000000409097c24 */ /* 0x002fc8000f8e0200 */
[----:B------:R-:W-:-:S04]  /*0090*/  IMAD.SHL.U32 R10, R9, 0x4, RZ ;  /* 0x00000004090a7824 */ /* 0x000fc800078e00ff */
[----:B0-----:R-:W-:-:S06]  /*00a0*/  IMAD.WIDE R4, R10, 0x4, R4 ;  /* 0x000000040a047825 */ /* 0x001fcc00078e0204 */
[----:B--2---:R-:W5:Y:S01]  /*00b0*/  LDG.E.128 R4, desc[UR6][R4.64] ;  /* 0x0000000604047981 */ /* 0x004f62000c1e1d00 */
[----:B------:R-:W-:Y:S01]  /*00c0*/  IABS R13, R9 ;  /* 0x00000009000d7213 */ /* 0x000fe20000000000 */
[----:B------:R-:W-:Y:S01]  /*00d0*/  IMAD.MOV.U32 R17, RZ, RZ, 0x3e4b8a05 ;  /* 0x3e4b8a05ff117424 */ /* 0x000fe200078e00ff */
[----:B---3--:R-:W-:Y:S01]  /*00e0*/  IABS R12, R8 ;  /* 0x00000008000c7213 */ /* 0x008fe20000000000 */
[----:B------:R-:W-:Y:S03]  /*00f0*/  BSSY.RECONVERGENT B0, `(.L_x_8) ;  /* 0x0000081000007945 */ /* 0x000fe60003800200 */
[----:B------:R-:W0:Y:S08]  /*0100*/  I2F.RP R0, R12 ;  /* 0x0000000c00007306 */ /* 0x000e300000209400 */
[----:B0-----:R-:W0:Y:S02]  /*0110*/  MUFU.RCP R0, R0 ;  /* 0x0000000000007308 */ /* 0x001e240000001000 */
[----:B0-----:R-:W-:-:S02]  /*0120*/  VIADD R2, R0, 0xffffffe ;  /* 0x0ffffffe00027836 */ /* 0x001fc40000000000 */
[----:B------:R-:W-:-:S04]  /*0130*/  IMAD.SHL.U32 R0, R8, 0x4, RZ ;  /* 0x0000000408007824 */ /* 0x000fc800078e00ff */
[----:B------:R0:W1:Y:S02]  /*0140*/  F2I.FTZ.U32.TRUNC.NTZ R3, R2 ;  /* 0x0000000200037305 */ /* 0x000064000021f000 */
[----:B0-----:R-:W-:Y:S02]  /*0150*/  IMAD.MOV.U32 R2, RZ, RZ, RZ ;  /* 0x000000ffff027224 */ /* 0x001fe400078e00ff */
[----:B-1----:R-:W-:-:S04]  /*0160*/  IMAD.MOV R11, RZ, RZ, -R3 ;  /* 0x000000ffff0b7224 */ /* 0x002fc800078e0a03 */
[----:B------:R-:W-:-:S04]  /*0170*/  IMAD R11, R11, R12, RZ ;  /* 0x0000000c0b0b7224 */ /* 0x000fc800078e02ff */
[----:B------:R-:W-:Y:S01]  /*0180*/  IMAD.HI.U32 R3, R3, R11, R2 ;  /* 0x0000000b03037227 */ /* 0x000fe200078e0002 */
[----:B------:R-:W-:Y:S02]  /*0190*/  MOV R11, R13 ;  /* 0x0000000d000b7202 */ /* 0x000fe40000000f00 */
[----:B------:R-:W-:-:S03]  /*01a0*/  IABS R2, R0 ;  /* 0x0000000000027213 */ /* 0x000fc60000000000 */
[----:B------:R-:W-:Y:S01]  /*01b0*/  IMAD.HI.U32 R3, R3, R11, RZ ;  /* 0x0000000b03037227 */ /* 0x000fe200078e00ff */
[----:B------:R-:W0:Y:S03]  /*01c0*/  I2F.RP R14, R2 ;  /* 0x00000002000e7306 */ /* 0x000e260000209400 */
[----:B------:R-:W-:-:S04]  /*01d0*/  IMAD.MOV R13, RZ, RZ, -R3 ;  /* 0x000000ffff0d7224 */ /* 0x000fc800078e0a03 */
[----:B------:R-:W-:-:S05]  /*01e0*/  IMAD R11, R12, R13, R11 ;  /* 0x0000000d0c0b7224 */ /* 0x000fca00078e020b */
[----:B------:R-:W-:Y:S01]  /*01f0*/  ISETP.GT.U32.AND P1, PT, R12, R11, PT ;  /* 0x0000000b0c00720c */ /* 0x000fe20003f24070 */
[----:B0-----:R-:W0:-:S12]  /*0200*/  MUFU.RCP R14, R14 ;  /* 0x0000000e000e7308 */ /* 0x001e180000001000 */
[----:B------:R-:W-:Y:S02]  /*0210*/  @!P1 IMAD.IADD R11, R11, 0x1, -R12 ;  /* 0x000000010b0b9824 */ /* 0x000fe400078e0a0c */
[----:B------:R-:W-:Y:S01]  /*0220*/  @!P1 VIADD R3, R3, 0x1 ;  /* 0x0000000103039836 */ /* 0x000fe20000000000 */
[----:B------:R-:W-:Y:S02]  /*0230*/  ISETP.NE.AND P1, PT, R8, RZ, PT ;  /* 0x000000ff0800720c */ /* 0x000fe40003f25270 */
[----:B------:R-:W-:Y:S02]  /*0240*/  ISETP.GE.U32.AND P0, PT, R11, R12, PT ;  /* 0x0000000c0b00720c */ /* 0x000fe40003f06070 */
[----:B------:R-:W-:Y:S02]  /*0250*/  LOP3.LUT R11, R9, R8, RZ, 0x3c, !PT ;  /* 0x00000008090b7212 */ /* 0x000fe400078e3cff */
[----:B0-----:R-:W-:Y:S02]  /*0260*/  IADD3 R12, PT, PT, R14, 0xffffffe, RZ ;  /* 0x0ffffffe0e0c7810 */ /* 0x001fe40007ffe0ff */
[----:B------:R-:W-:-:S02]  /*0270*/  ISETP.GE.AND P2, PT, R11, RZ, PT ;  /* 0x000000ff0b00720c */ /* 0x000fc40003f46270 */
[----:B------:R0:W1:Y:S05]  /*0280*/  F2I.FTZ.U32.TRUNC.NTZ R13, R12 ;  /* 0x0000000c000d7305 */ /* 0x00006a000021f000 */
[----:B------:R-:W-:Y:S02]  /*0290*/  @P0 VIADD R3, R3, 0x1 ;  /* 0x0000000103030836 */ /* 0x000fe40000000000 */
[----:B0-----:R-:W-:-:S04]  /*02a0*/  HFMA2 R12, -RZ, RZ, 0, 0 ;  /* 0x00000000ff0c7431 */ /* 0x001fc800000001ff */
[----:B------:R-:W-:Y:S01]  /*02b0*/  @!P2 IMAD.MOV R3, RZ, RZ, -R3 ;  /* 0x000000ffff03a224 */ /* 0x000fe200078e0a03 */
[----:B------:R-:W-:Y:S01]  /*02c0*/  @!P1 LOP3.LUT R3, RZ, R8, RZ, 0x33, !PT ;  /* 0x00000008ff039212 */ /* 0x000fe200078e33ff */
[----:B-1----:R-:W-:-:S04]  /*02d0*/  IMAD.MOV R15, RZ, RZ, -R13 ;  /* 0x000000ffff0f7224 */ /* 0x002fc800078e0a0d */
[----:B------:R-:W-:Y:S02]  /*02e0*/  IMAD.MOV R11, RZ, RZ, -R3 ;  /* 0x000000ffff0b7224 */ /* 0x000fe400078e0a03 */
[----:B------:R-:W-:Y:S02]  /*02f0*/  IMAD R15, R15, R2, RZ ;  /* 0x000000020f0f7224 */ /* 0x000fe400078e02ff */
[----:B------:R-:W-:Y:S01]  /*0300*/  IMAD R9, R8, R11, R9 ;  /* 0x0000000b08097224 */ /* 0x000fe200078e0209 */
[----:B------:R-:W-:Y:S01]  /*0310*/  IABS R8, R0 ;  /* 0x0000000000087213 */ /* 0x000fe20000000000 */
[----:B------:R-:W-:-:S04]  /*0320*/  IMAD.HI.U32 R13, R13, R15, R12 ;  /* 0x0000000f0d0d7227 */ /* 0x000fc800078e000c */
[----:B------:R-:W-:Y:S02]  /*0330*/  IMAD.SHL.U32 R9, R9, 0x2, RZ ;  /* 0x0000000209097824 */ /* 0x000fe400078e00ff */
[----:B------:R-:W-:Y:S02]  /*0340*/  IMAD.MOV R19, RZ, RZ, -R8 ;  /* 0x000000ffff137224 */ /* 0x000fe400078e0a08 */
[----:B------:R-:W-:Y:S01]  /*0350*/  VIADD R11, R9, 0x1 ;  /* 0x00000001090b7836 */ /* 0x000fe20000000000 */
[----:B------:R-:W-:-:S04]  /*0360*/  IABS R16, R9 ;  /* 0x0000000900107213 */ /* 0x000fc80000000000 */
[----:B------:R-:W-:Y:S02]  /*0370*/  IABS R14, R11 ;  /* 0x0000000b000e7213 */ /* 0x000fe40000000000 */
[----:B------:R-:W-:-:S03]  /*0380*/  LOP3.LUT R11, R11, R0, RZ, 0x3c, !PT ;  /* 0x000000000b0b7212 */ /* 0x000fc600078e3cff */
[----:B------:R-:W-:Y:S01]  /*0390*/  IMAD.MOV.U32 R8, RZ, RZ, R14 ;  /* 0x000000ffff087224 */ /* 0x000fe200078e000e */
[----:B------:R-:W-:-:S03]  /*03a0*/  ISETP.GE.AND P2, PT, R11, RZ, PT ;  /* 0x000000ff0b00720c */ /* 0x000fc60003f46270 */
[----:B------:R-:W-:-:S04]  /*03b0*/  IMAD.HI.U32 R12, R13, R8, RZ ;  /* 0x000000080d0c7227 */ /* 0x000fc800078e00ff */
[----:B------:R-:W-:Y:S02]  /*03c0*/  IMAD R15, R12, R19, R8 ;  /* 0x000000130c0f7224 */ /* 0x000fe400078e0208 */
[----:B------:R-:W-:-:S03]  /*03d0*/  IMAD.MOV.U32 R8, RZ, RZ, 0x3fb8aa3b ;  /* 0x3fb8aa3bff087424 */ /* 0x000fc600078e00ff */
[----:B------:R-:W-:-:S13]  /*03e0*/  ISETP.GT.U32.AND P1, PT, R2, R15, PT ;  /* 0x0000000f0200720c */ /* 0x000fda0003f24070 */
[----:B------:R-:W-:Y:S01]  /*03f0*/  @!P1 IMAD.IADD R15, R15, 0x1, -R2 ;  /* 0x000000010f0f9824 */ /* 0x000fe200078e0a02 */
[----:B------:R-:W-:Y:S02]  /*0400*/  @!P1 IADD3 R12, PT, PT, R12, 0x1, RZ ;  /* 0x000000010c0c9810 */ /* 0x000fe40007ffe0ff */
[----:B------:R-:W-:Y:S02]  /*0410*/  ISETP.NE.AND P1, PT, R0, RZ, PT ;  /* 0x000000ff0000720c */ /* 0x000fe40003f25270 */
[----:B------:R-:W-:Y:S01]  /*0420*/  ISETP.GE.U32.AND P0, PT, R15, R2, PT ;  /* 0x000000020f00720c */ /* 0x000fe20003f06070 */
[----:B------:R-:W-:-:S04]  /*0430*/  IMAD.MOV.U32 R15, RZ, RZ, 0x303eee36 ;  /* 0x303eee36ff0f7424 */ /* 0x000fc800078e00ff */
[----:B------:R-:W-:-:S04]  /*0440*/  FFMA R8, -R15, R8, 3.622995450314192567e-07 ;  /* 0x34c282120f087423 */ /* 0x000fc80000000108 */
[----:B------:R-:W-:-:S04]  /*0450*/  FFMA R8, R17, 1.9251366722983220825e-08, R8 ;  /* 0x32a55e3411087823 */ /* 0x000fc80000000008 */
[----:B------:R-:W-:Y:S02]  /*0460*/  @P0 VIADD R12, R12, 0x1 ;  /* 0x000000010c0c0836 */ /* 0x000fe40000000000 */
[----:B------:R-:W-:Y:S01]  /*0470*/  FFMA R8, -R15, 0.014334906823933124542, R8 ;  /* 0x3c6adcf50f087823 */ /* 0x000fe20000000108 */
[----:B------:R-:W-:-:S04]  /*0480*/  IMAD.HI.U32 R15, R13, R16, RZ ;  /* 0x000000100d0f7227 */ /* 0x000fc800078e00ff */
[----:B------:R-:W-:Y:S01]  /*0490*/  FFMA R13, R17, 0.0047783022746443748474, R8 ;  /* 0x3b9c934e110d7823 */ /* 0x000fe20000000008 */
[----:B------:R-:W-:Y:S01]  /*04a0*/  IMAD.MOV.U32 R11, RZ, RZ, R12 ;  /* 0x000000ffff0b7224 */ /* 0x000fe200078e000c */
[-C--:B------:R-:W-:Y:S01]  /*04b0*/  LOP3.LUT R12, RZ, R0.reuse, RZ, 0x33, !PT ;  /* 0x00000000ff0c7212 */ /* 0x080fe200078e33ff */
[----:B------:R-:W-:Y:S01]  /*04c0*/  IMAD R19, R15, R19, R16 ;  /* 0x000000130f137224 */ /* 0x000fe200078e0210 */
[----:B------:R-:W-:Y:S01]  /*04d0*/  LOP3.LUT R0, R9, R0, RZ, 0x3c, !PT ;  /* 0x0000000009007212 */ /* 0x000fe200078e3cff */
[----:B------:R-:W-:Y:S01]  /*04e0*/  @!P2 IMAD.MOV R11, RZ, RZ, -R11 ;  /* 0x000000ffff0ba224 */ /* 0x000fe200078e0a0b */
[----:B------:R-:W-:Y:S02]  /*04f0*/  MOV R9, 0x391fcb8e ;  /* 0x391fcb8e00097802 */ /* 0x000fe40000000f00 */
[----:B------:R-:W-:Y:S02]  /*0500*/  ISETP.GT.U32.AND P2, PT, R2, R19, PT ;  /* 0x000000130200720c */ /* 0x000fe40003f44070 */
[----:B------:R-:W-:Y:S01]  /*0510*/  SEL R14, R12, R11, !P1 ;  /* 0x0000000b0c0e7207 */ /* 0x000fe20004800000 */
[----:B------:R-:W-:Y:S01]  /*0520*/  FADD R11, R13, 13.286762237548828125 ;  /* 0x415496940d0b7421 */ /* 0x000fe20000000000 */
[----:B------:R-:W-:-:S02]  /*0530*/  ISETP.GE.AND P3, PT, R0, RZ, PT ;  /* 0x000000ff0000720c */ /* 0x000fc40003f66270 */
[----:B------:R-:W-:Y:S01]  /*0540*/  I2FP.F32.S32 R8, R14 ;  /* 0x0000000e00087245 */ /* 0x000fe20000201400 */
[----:B------:R-:W-:-:S04]  /*0550*/  FADD R18, R11, -13.286762237548828125 ;  /* 0xc15496940b127421 */ /* 0x000fc80000000000 */
[-C--:B------:R-:W-:Y:S01]  /*0560*/  FMUL R16, R11, R8.reuse ;  /* 0x000000080b107220 */ /* 0x080fe20000400000 */
[----:B------:R-:W-:Y:S01]  /*0570*/  FADD R13, R13, -R18 ;  /* 0x800000120d0d7221 */ /* 0x000fe20000000000 */
[----:B------:R-:W-:Y:S02]  /*0580*/  @!P2 IMAD.IADD R19, R19, 0x1, -R2 ;  /* 0x000000011313a824 */ /* 0x000fe400078e0a02 */
[----:B------:R-:W0:Y:S01]  /*0590*/  FRND R17, R16 ;  /* 0x0000001000117307 */ /* 0x000e220000201000 */
[----:B------:R-:W-:Y:S01]  /*05a0*/  FFMA R18, R11, R8, -R16 ;  /* 0x000000080b127223 */ /* 0x000fe20000000810 */
[----:B------:R-:W-:Y:S01]  /*05b0*/  @!P2 VIADD R15, R15, 0x1 ;  /* 0x000000010f0fa836 */ /* 0x000fe20000000000 */
[----:B------:R-:W-:Y:S02]  /*05c0*/  ISETP.GE.U32.AND P0, PT, R19, R2, PT ;  /* 0x000000021300720c */ /* 0x000fe40003f06070 */
[----:B------:R-:W-:Y:S01]  /*05d0*/  FFMA R18, R13, R8, R18 ;  /* 0x000000080d127223 */ /* 0x000fe20000000012 */
[----:B------:R-:W-:-:S02]  /*05e0*/  FSETP.GEU.AND P2, PT, R16, RZ, PT ;  /* 0x000000ff1000720b */ /* 0x000fc40003f4e000 */
[----:B------:R-:W1:Y:S01]  /*05f0*/  F2I.NTZ R0, R16 ;  /* 0x0000001000007305 */ /* 0x000e620000203100 */
[----:B0-----:R-:W-:-:S07]  /*0600*/  FADD R19, R16, -R17 ;  /* 0x8000001110137221 */ /* 0x001fce0000000000 */
[----:B------:R-:W-:Y:S01]  /*0610*/  @P0 VIADD R15, R15, 0x1 ;  /* 0x000000010f0f0836 */ /* 0x000fe20000000000 */
[----:B------:R-:W-:Y:S01]  /*0620*/  FSETP.GT.AND P0, PT, R17, RZ, PT ;  /* 0x000000ff1100720b */ /* 0x000fe20003f04000 */
[----:B------:R-:W-:Y:S02]  /*0630*/  FADD R18, R18, R19 ;  /* 0x0000001312127221 */ /* 0x000fe40000000000 */
[----:B------:R-:W-:Y:S01]  /*0640*/  @!P3 IMAD.MOV R15, RZ, RZ, -R15 ;  /* 0x000000ffff0fb224 */ /* 0x000fe200078e0a0f */
[----:B------:R-:W-:Y:S01]  /*0650*/  SEL R17, RZ, 0x83000000, P0 ;  /* 0x83000000ff117807 */ /* 0x000fe20000000000 */
[----:B------:R-:W-:Y:S01]  /*0660*/  FFMA R9, R18, R9, 0.0013391353422775864601 ;  /* 0x3aaf85ed12097423 */ /* 0x000fe20000000009 */
[----:B------:R-:W-:Y:S02]  /*0670*/  ISETP.NE.AND P0, PT, R14, RZ, PT ;  /* 0x000000ff0e00720c */ /* 0x000fe40003f05270 */
[----:B------:R-:W-:Y:S01]  /*0680*/  SEL R2, R12, R15, !P1 ;  /* 0x0000000f0c027207 */ /* 0x000fe20004800000 */
[----:B------:R-:W-:Y:S01]  /*0690*/  FFMA R9, R18, R9, 0.0096188392490148544312 ;  /* 0x3c1d985612097423 */ /* 0x000fe20000000009 */
[----:B------:R-:W-:Y:S01]  /*06a0*/  VIADD R12, R17, 0x7f000000 ;  /* 0x7f000000110c7836 */ /* 0x000fe20000000000 */
[----:B------:R-:W-:Y:S01]  /*06b0*/  FSETP.GT.AND P1, PT, |R16|, 152, PT ;  /* 0x431800001000780b */ /* 0x000fe20003f24200 */
[----:B-1----:R-:W-:-:S02]  /*06c0*/  IMAD R0, R0, 0x800000, -R17 ;  /* 0x0080000000007824 */ /* 0x002fc400078e0a11 */
[----:B------:R-:W-:Y:S01]  /*06d0*/  FFMA R9, R18, R9, 0.055503588169813156128 ;  /* 0x3d6357bb12097423 */ /* 0x000fe20000000009 */
[----:B------:R-:W-:-:S03]  /*06e0*/  ISETP.NE.AND P3, PT, R2, RZ, PT ;  /* 0x000000ff0200720c */ /* 0x000fc60003f65270 */
[----:B------:R-:W-:-:S04]  /*06f0*/  FFMA R9, R18, R9, 0.24022644758224487305 ;  /* 0x3e75fdec12097423 */ /* 0x000fc80000000009 */
[----:B------:R-:W-:-:S04]  /*0700*/  FFMA R9, R18, R9, 0.69314718246459960938 ;  /* 0x3f31721812097423 */ /* 0x000fc80000000009 */
[----:B------:R-:W-:-:S04]  /*0710*/  FFMA R9, R18, R9, 1 ;  /* 0x3f80000012097423 */ /* 0x000fc80000000009 */
[----:B------:R-:W-:-:S04]  /*0720*/  FMUL R9, R9, R12 ;  /* 0x0000000c09097220 */ /* 0x000fc80000400000 */
[----:B------:R-:W-:Y:S01]  /*0730*/  FMUL R0, R9, R0 ;  /* 0x0000000009007220 */ /* 0x000fe20000400000 */
[----:B------:R-:W-:Y:S01]  /*0740*/  HFMA2 R9, -RZ, RZ, 1.875, 0 ;  /* 0x3f800000ff097431 */ /* 0x000fe200000001ff */
[----:B------:R-:W-:Y:S06]  /*0750*/  @!P3 BRA `(.L_x_9) ;  /* 0x000000000068b947 */ /* 0x000fec0003800000 */
[----:B------:R-:W-:Y:S01]  /*0760*/  I2FP.F32.S32 R2, R2 ;  /* 0x0000000200027245 */ /* 0x000fe20000201400 */
[----:B------:R-:W-:-:S03]  /*0770*/  IMAD.MOV.U32 R16, RZ, RZ, 0x391fcb8e ;  /* 0x391fcb8eff107424 */ /* 0x000fc600078e00ff */
[C---:B------:R-:W-:Y:S01]  /*0780*/  FSETP.NAN.AND P5, PT, |R2|.reuse, |R2|, PT ;  /* 0x400000020200720b */ /* 0x040fe20003fa8200 */
[----:B------:R-:W-:-:S04]  /*0790*/  FMUL R9, R2, R11 ;  /* 0x0000000b02097220 */ /* 0x000fc80000400000 */
[----:B------:R-:W0:Y:S01]  /*07a0*/  FRND R12, R9 ;  /* 0x00000009000c7307 */ /* 0x000e220000201000 */
[----:B------:R-:W-:Y:S01]  /*07b0*/  FFMA R14, R2, R11, -R9 ;  /* 0x0000000b020e7223 */ /* 0x000fe20000000809 */
[----:B------:R-:W-:-:S03]  /*07c0*/  FSETP.GT.AND P3, PT, |R9|, 152, PT ;  /* 0x431800000900780b */ /* 0x000fc60003f64200 */
[----:B------:R-:W-:-:S03]  /*07d0*/  FFMA R14, R2, R13, R14 ;  /* 0x0000000d020e7223 */ /* 0x000fc6000000000e */
[----:B------:R-:W1:Y:S01]  /*07e0*/  F2I.NTZ R13, R9 ;  /* 0x00000009000d7305 */ /* 0x000e620000203100 */
[----:B0-----:R-:W-:Y:S01]  /*07f0*/  FADD R11, R9, -R12 ;  /* 0x8000000c090b7221 */ /* 0x001fe20000000000 */
[----:B------:R-:W-:-:S03]  /*0800*/  FSETP.GT.AND P4, PT, R12, RZ, PT ;  /* 0x000000ff0c00720b */ /* 0x000fc60003f84000 */
[----:B------:R-:W-:Y:S01]  /*0810*/  FADD R11, R11, R14 ;  /* 0x0000000e0b0b7221 */ /* 0x000fe20000000000 */
[----:B------:R-:W-:Y:S02]  /*0820*/  SEL R12, RZ, 0x83000000, P4 ;  /* 0x83000000ff0c7807 */ /* 0x000fe40002000000 */
[----:B------:R-:W-:Y:S01]  /*0830*/  FSETP.GEU.AND P4, PT, R9, RZ, PT ;  /* 0x000000ff0900720b */ /* 0x000fe20003f8e000 */
[----:B------:R-:W-:Y:S02]  /*0840*/  FFMA R14, R11, R16, 0.0013391353422775864601 ;  /* 0x3aaf85ed0b0e7423 */ /* 0x000fe40000000010 */
[----:B-1----:R-:W-:Y:S01]  /*0850*/  IMAD R13, R13, 0x800000, -R12 ;  /* 0x008000000d0d7824 */ /* 0x002fe200078e0a0c */
[----:B------:R-:W-:Y:S01]  /*0860*/  FSEL R9, RZ, +INF , !P4 ;  /* 0x7f800000ff097808 */ /* 0x000fe20006000000 */
[----:B------:R-:W-:-:S04]  /*0870*/  FFMA R14, R11, R14, 0.0096188392490148544312 ;  /* 0x3c1d98560b0e7423 */ /* 0x000fc8000000000e */
[----:B------:R-:W-:-:S04]  /*0880*/  FFMA R14, R11, R14, 0.055503588169813156128 ;  /* 0x3d6357bb0b0e7423 */ /* 0x000fc8000000000e */
[----:B------:R-:W-:-:S04]  /*0890*/  FFMA R14, R11, R14, 0.24022644758224487305 ;  /* 0x3e75fdec0b0e7423 */ /* 0x000fc8000000000e */
[----:B------:R-:W-:Y:S01]  /*08a0*/  FFMA R16, R11, R14, 0.69314718246459960938 ;  /* 0x3f3172180b107423 */ /* 0x000fe2000000000e */
[----:B------:R-:W-:-:S03]  /*08b0*/  VIADD R14, R12, 0x7f000000 ;  /* 0x7f0000000c0e7836 */ /* 0x000fc60000000000 */
[----:B------:R-:W-:-:S04]  /*08c0*/  FFMA R11, R11, R16, 1 ;  /* 0x3f8000000b0b7423 */ /* 0x000fc80000000010 */
[----:B------:R-:W-:-:S04]  /*08d0*/  FMUL R14, R14, R11 ;  /* 0x0000000b0e0e7220 */ /* 0x000fc80000400000 */
[----:B------:R-:W-:Y:S01]  /*08e0*/  @!P3 FMUL R9, R13, R14 ;  /* 0x0000000e0d09b220 */ /* 0x000fe20000400000 */
[----:B------:R-:W-:-:S07]  /*08f0*/  @P5 FADD R9, R2, 10000 ;  /* 0x461c400002095421 */ /* 0x000fce0000000000 */
.L_x_9:
[----:B------:R-:W-:Y:S05]  /*0900*/  BSYNC.RECONVERGENT B0 ;  /* 0x0000000000007941 */ /* 0x000fea0003800200 */
.L_x_8:
[----:B------:R-:W-:Y:S01]  /*0910*/  BSSY.RECONVERGENT B0, `(.L_x_10) ;  /* 0x0000007000007945 */ /* 0x000fe20003800200 */
[----:B------:R-:W-:Y:S01]  /*0920*/  IMAD.MOV.U32 R12, RZ, RZ, 0x3f800000 ;  /* 0x3f800000ff0c7424 */ /* 0x000fe200078e00ff */
[----:B------:R-:W-:Y:S02]  /*0930*/  @P1 FSEL R0, RZ, +INF , !P2 ;  /* 0x7f800000ff001808 */ /* 0x000fe40005000000 */
[----:B------:R-:W-:Y:S05]  /*0940*/  @!P0 BRA `(.L_x_11) ;  /* 0x00000000000c8947 */ /* 0x000fea0003800000 */
[----:B------:R-:W-:Y:S01]  /*0950*/  FSETP.NAN.AND P0, PT, |R8|, |R8|, PT ;  /* 0x400000080800720b */ /* 0x000fe20003f08200 */
[----:B------:R-:W-:-:S12]  /*0960*/  IMAD.MOV.U32 R12, RZ, RZ, R0 ;  /* 0x000000ffff0c7224 */ /* 0x000fd800078e0000 */
[----:B------:R-:W-:-:S07]  /*0970*/  @P0 FADD R12, R8, 10000 ;  /* 0x461c4000080c0421 */ /* 0x000fce0000000000 */
.L_x_11:
[----:B------:R-:W-:Y:S05]  /*0980*/  BSYNC.RECONVERGENT B0 ;  /* 0x0000000000007941 */ /* 0x000fea0003800200 */
.L_x_10:
[----:B------:R-:W-:Y:S01]  /*0990*/  IADD3 R0, PT, PT, R9, 0x1800000, RZ ;  /* 0x0180000009007810 */ /* 0x000fe20007ffe0ff */
[----:B------:R-:W-:Y:S03]  /*09a0*/  BSSY.RECONVERGENT B0, `(.L_x_12) ;  /* 0x000000e000007945 */ /* 0x000fe60003800200 */
[----:B------:R-:W-:-:S04]  /*09b0*/  LOP3.LUT R0, R0, 0x7f800000, RZ, 0xc0, !PT ;  /* 0x7f80000000007812 */ /* 0x000fc800078ec0ff */
[----:B------:R-:W-:Y:S02]  /*09c0*/  ISETP.GT.U32.AND P0, PT, R0, 0x1ffffff, PT ;  /* 0x01ffffff0000780c */ /* 0x000fe40003f04070 */
[----:B------:R-:W-:-:S11]  /*09d0*/  I2FP.F32.S32 R0, R3 ;  /* 0x0000000300007245 */ /* 0x000fd60000201400 */
[----:B------:R-:W-:Y:S05]  /*09e0*/  @P0 BRA `(.L_x_13) ;  /* 0x0000000000140947 */ /* 0x000fea0003800000 */
[----:B------:R-:W-:Y:S01]  /*09f0*/  IMAD.MOV.U32 R2, RZ, RZ, R9 ;  /* 0x000000ffff027224 */ /* 0x000fe200078e0009 */
[----:B------:R-:W-:-:S07]  /*0a00*/  MOV R8, 0xa20 ;  /* 0x00000a2000087802 */ /* 0x000fce0000000f00 */
[----:B-----5:R-:W-:Y:S05]  /*0a10*/  CALL.REL.NOINC `($__internal_0_$__cuda_sm20_rcp_rn_f32_slowpath) ;  /* 0x0000001400e87944 */ /* 0x020fea0003c00000 */
[----:B------:R-:W-:Y:S01]  /*0a20*/  IMAD.MOV.U32 R3, RZ, RZ, R13 ;  /* 0x000000ffff037224 */ /* 0x000fe200078e000d */
[----:B------:R-:W-:Y:S06]  /*0a30*/  BRA `(.L_x_14) ;  /* 0x0000000000107947 */ /* 0x000fec0003800000 */
.L_x_13:
[----:B------:R-:W0:Y:S02]  /*0a40*/  MUFU.RCP R2, R9 ;  /* 0x0000000900027308 */ /* 0x000e240000001000 */
[----:B0-----:R-:W-:-:S04]  /*0a50*/  FFMA R3, R2, R9, -1 ;  /* 0xbf80000002037423 */ /* 0x001fc80000000009 */
[----:B------:R-:W-:-:S04]  /*0a60*/  FADD.FTZ R3, -R3, -RZ ;  /* 0x800000ff03037221 */ /* 0x000fc80000010100 */
[----:B------:R-:W-:-:S07]  /*0a70*/  FFMA R3, R2, R3, R2 ;  /* 0x0000000302037223 */ /* 0x000fce0000000002 */
.L_x_14:
[----:B------:R-:W-:Y:S05]  /*0a80*/  BSYNC.RECONVERGENT B0 ;  /* 0x0000000000007941 */ /* 0x000fea0003800200 */
.L_x_12:
[----:B------:R-:W0:Y:S01]  /*0a90*/  MUFU.RCP R2, R3 ;  /* 0x0000000300027308 */ /* 0x000e220000001000 */
[----:B------:R-:W-:Y:S07]  /*0aa0*/  BSSY.RECONVERGENT B0, `(.L_x_15) ;  /* 0x000000a000007945 */ /* 0x000fee0003800200 */
[----:B------:R-:W1:Y:S01]  /*0ab0*/  FCHK P0, R0, R3 ;  /* 0x0000000300007302 */ /* 0x000e620000000000 */
[----:B0-----:R-:W-:-:S04]  /*0ac0*/  FFMA R9, R2, -R3, 1 ;  /* 0x3f80000002097423 */ /* 0x001fc80000000803 */
[----:B------:R-:W-:-:S04]  /*0ad0*/  FFMA R9, R2, R9, R2 ;  /* 0x0000000902097223 */ /* 0x000fc80000000002 */
[----:B------:R-:W-:-:S04]  /*0ae0*/  FFMA R2, R0, R9, RZ ;  /* 0x0000000900027223 */ /* 0x000fc800000000ff */
[----:B------:R-:W-:-:S04]  /*0af0*/  FFMA R13, R2, -R3, R0 ;  /* 0x80000003020d7223 */ /* 0x000fc80000000000 */
[----:B------:R-:W-:Y:S01]  /*0b00*/  FFMA R13, R9, R13, R2 ;  /* 0x0000000d090d7223 */ /* 0x000fe20000000002 */
[----:B-1----:R-:W-:Y:S06]  /*0b10*/  @!P0 BRA `(.L_x_16) ;  /* 0x0000000000088947 */ /* 0x002fec0003800000 */
[----:B------:R-:W-:-:S07]  /*0b20*/  MOV R8, 0xb40 ;  /* 0x00000b4000087802 */ /* 0x000fce0000000f00 */
[----:B-----5:R-:W-:Y:S05]  /*0b30*/  CALL.REL.NOINC `($__internal_1_$__cuda_sm3x_div_rn_noftz_f32_slowpath) ;  /* 0x0000001800747944 */ /* 0x020fea0003c00000 */
.L_x_16:
[----:B------:R-:W-:Y:S05]  /*0b40*/  BSYNC.RECONVERGENT B0 ;  /* 0x0000000000007941 */ /* 0x000fea0003800200 */
.L_x_15:
[C---:B------:R-:W-:Y:S01]  /*0b50*/  FMUL R2, R13.reuse, 0.63661974668502807617 ;  /* 0x3f22f9830d027820 */ /* 0x040fe20000400000 */
[----:B------:R-:W-:Y:S01]  /*0b60*/  FSETP.GE.AND P0, PT, |R13|, 105615, PT ;  /* 0x47ce47800d00780b */ /* 0x000fe20003f06200 */
[----:B------:R-:W-:Y:S04]  /*0b70*/  BSSY.RECONVERGENT B0, `(.L_x_17) ;  /* 0x0000040000007945 */ /* 0x000fe80003800200 */
[----:B------:R-:W0:Y:S02]  /*0b80*/  F2I.NTZ R2, R2 ;  /* 0x0000000200027305 */ /* 0x000e240000203100 */
[----:B0-----:R-:W-:Y:S01]  /*0b90*/  I2FP.F32.S32 R8, R2 ;  /* 0x0000000200087245 */ /* 0x001fe20000201400 */
[----:B------:R-:W-:-:S04]  /*0ba0*/  IMAD.MOV.U32 R18, RZ, RZ, R2 ;  /* 0x000000ffff127224 */ /* 0x000fc800078e0002 */
[----:B------:R-:W-:-:S04]  /*0bb0*/  FFMA R3, R8, -1.5707962512969970703, R13 ;  /* 0xbfc90fda08037823 */ /* 0x000fc8000000000d */
[----:B------:R-:W-:-:S04]  /*0bc0*/  FFMA R3, R8, -7.5497894158615963534e-08, R3 ;  /* 0xb3a2216808037823 */ /* 0x000fc80000000003 */
[----:B------:R-:W-:-:S04]  /*0bd0*/  FFMA R15, R8, -5.3903029534742383927e-15, R3 ;  /* 0xa7c234c5080f7823 */ /* 0x000fc80000000003 */
[----:B------:R-:W-:Y:S01]  /*0be0*/  IMAD.MOV.U32 R3, RZ, RZ, R15 ;  /* 0x000000ffff037224 */ /* 0x000fe200078e000f */
[----:B------:R-:W-:Y:S06]  /*0bf0*/  @!P0 BRA `(.L_x_18) ;  /* 0x0000000000dc8947 */ /* 0x000fec0003800000 */
[----:B------:R-:W-:-:S13]  /*0c00*/  FSETP.NEU.AND P0, PT, |R13|, +INF , PT ;  /* 0x7f8000000d00780b */ /* 0x000fda0003f0d200 */
[----:B------:R-:W-:Y:S01]  /*0c10*/  @!P0 FMUL R3, RZ, R13 ;  /* 0x0000000dff038220 */ /* 0x000fe20000400000 */
[----:B------:R-:W-:Y:S01]  /*0c20*/  @!P0 IMAD.MOV.U32 R2, RZ, RZ, RZ ;  /* 0x000000ffff028224 */ /* 0x000fe200078e00ff */
[----:B------:R-:W-:Y:S06]  /*0c30*/  @!P0 BRA `(.L_x_18) ;  /* 0x0000000000cc8947 */ /* 0x000fec0003800000 */
[----:B------:R-:W-:Y:S01]  /*0c40*/  SHF.L.U32 R3, R13, 0x8, RZ ;  /* 0x000000080d037819 */ /* 0x000fe200000006ff */
[----:B------:R-:W-:Y:S01]  /*0c50*/  IMAD.MOV.U32 R14, RZ, RZ, RZ ;  /* 0x000000ffff0e7224 */ /* 0x000fe200078e00ff */
[----:B------:R-:W0:Y:S01]  /*0c60*/  LDCU.64 UR8, c[0x4][URZ] ;  /* 0x01000000ff0877ac */ /* 0x000e220008000a00 */
[----:B------:R-:W-:Y:S01]  /*0c70*/  IMAD.MOV.U32 R2, RZ, RZ, R1 ;  /* 0x000000ffff027224 */ /* 0x000fe200078e0001 */
[----:B------:R-:W-:Y:S01]  /*0c80*/  LOP3.LUT R11, R3, 0x80000000, RZ, 0xfc, !PT ;  /* 0x80000000030b7812 */ /* 0x000fe200078efcff */
[----:B------:R-:W-:Y:S01]  /*0c90*/  UMOV UR5, URZ ;  /* 0x000000ff00057c82 */ /* 0x000fe20008000000 */
[----:B------:R-:W-:-:S05]  /*0ca0*/  UMOV UR4, URZ ;  /* 0x000000ff00047c82 */ /* 0x000fca0008000000 */
.L_x_19:
[----:B0-----:R-:W-:Y:S02]  /*0cb0*/  IMAD.U32 R16, RZ, RZ, UR8 ;  /* 0x00000008ff107e24 */ /* 0x001fe4000f8e00ff */
[----:B------:R-:W-:-:S05]  /*0cc0*/  IMAD.U32 R17, RZ, RZ, UR9 ;  /* 0x00000009ff117e24 */ /* 0x000fca000f8e00ff */
[----:B------:R-:W2:Y:S01]  /*0cd0*/  LDG.E.CONSTANT R8, desc[UR6][R16.64] ;  /* 0x0000000610087981 */ /* 0x000ea2000c1e9900 */
[----:B------:R-:W-:Y:S02]  /*0ce0*/  UIADD3 UR8, UP0, UPT, UR8, 0x4, URZ ;  /* 0x0000000408087890 */ /* 0x000fe4000ff1e0ff */
[----:B------:R-:W-:Y:S02]  /*0cf0*/  UIADD3 UR4, UPT, UPT, UR4, 0x1, URZ ;  /* 0x0000000104047890 */ /* 0x000fe4000fffe0ff */
[----:B------:R-:W-:Y:S02]  /*0d00*/  UIADD3.X UR9, UPT, UPT, URZ, UR9, URZ, UP0, !UPT ;  /* 0x00000009ff097290 */ /* 0x000fe400087fe4ff */
[----:B------:R-:W-:Y:S01]  /*0d10*/  UISETP.NE.AND UP0, UPT, UR4, 0x6, UPT ;  /* 0x000000060400788c */ /* 0x000fe2000bf05270 */
[----:B--2---:R-:W-:-:S03]  /*0d20*/  IMAD.WIDE.U32 R8, R8, R11, RZ ;  /* 0x0000000b08087225 */ /* 0x004fc600078e00ff */
[----:B------:R-:W-:-:S04]  /*0d30*/  IADD3 R3, P0, PT, R8, R14, RZ ;  /* 0x0000000e08037210 */ /* 0x000fc80007f1e0ff */
[----:B------:R-:W-:Y:S01]  /*0d40*/  IADD3.X R14, PT, PT, R9, UR5, RZ, P0, !PT ;  /* 0x00000005090e7c10 */ /* 0x000fe200087fe4ff */
[----:B------:R0:W-:Y:S02]  /*0d50*/  STL [R2], R3 ;  /* 0x0000000302007387 */ /* 0x0001e40000100800 */
[----:B0-----:R-:W-:Y:S01]  /*0d60*/  VIADD R2, R2, 0x4 ;  /* 0x0000000402027836 */ /* 0x001fe20000000000 */
[----:B------:R-:W-:Y:S06]  /*0d70*/  BRA.U UP0, `(.L_x_19) ;  /* 0xfffffffd00cc7547 */ /* 0x000fec000b83ffff */
[----:B------:R-:W-:Y:S01]  /*0d80*/  SHF.R.U32.HI R9, RZ, 0x17, R13 ;  /* 0x00000017ff097819 */ /* 0x000fe2000001160d */
[----:B------:R0:W-:Y:S03]  /*0d90*/  STL [R1+0x18], R14 ;  /* 0x0000180e01007387 */ /* 0x0001e60000100800 */
[C---:B------:R-:W-:Y:S02]  /*0da0*/  LOP3.LUT R2, R9.reuse, 0xe0, RZ, 0xc0, !PT ;  /* 0x000000e009027812 */ /* 0x040fe400078ec0ff */
[----:B------:R-:W-:Y:S02]  /*0db0*/  LOP3.LUT P0, RZ, R9, 0x1f, RZ, 0xc0, !PT ;  /* 0x0000001f09ff7812 */ /* 0x000fe4000780c0ff */
[----:B------:R-:W-:-:S04]  /*0dc0*/  IADD3 R2, PT, PT, R2, -0x80, RZ ;  /* 0xffffff8002027810 */ /* 0x000fc80007ffe0ff */
[----:B------:R-:W-:-:S05]  /*0dd0*/  SHF.R.U32.HI R2, RZ, 0x5, R2 ;  /* 0x00000005ff027819 */ /* 0x000fca0000011602 */
[----:B------:R-:W-:-:S05]  /*0de0*/  IMAD R11, R2, -0x4, R1 ;  /* 0xfffffffc020b7824 */ /* 0x000fca00078e0201 */
[----:B------:R-:W2:Y:S04]  /*0df0*/  LDL R2, [R11+0x18] ;  /* 0x000018000b027983 */ /* 0x000ea80000100800 */
[----:B------:R-:W2:Y:S04]  /*0e00*/  LDL R3, [R11+0x14] ;  /* 0x000014000b037983 */ /* 0x000ea80000100800 */
[----:B------:R-:W3:Y:S01]  /*0e10*/  @P0 LDL R8, [R11+0x10] ;  /* 0x000010000b080983 */ /* 0x000ee20000100800 */
[----:B------:R-:W-:Y:S01]  /*0e20*/  LOP3.LUT R9, R9, 0x1f, RZ, 0xc0, !PT ;  /* 0x0000001f09097812 */ /* 0x000fe200078ec0ff */
[----:B------:R-:W-:Y:S01]  /*0e30*/  UMOV UR4, 0x54442d19 ;  /* 0x54442d1900047882 */ /* 0x000fe20000000000 */
[----:B------:R-:W-:-:S02]  /*0e40*/  UMOV UR5, 0x3bf921fb ;  /* 0x3bf921fb00057882 */ /* 0x000fc40000000000 */
[-C--:B--2---:R-:W-:Y:S02]  /*0e50*/  @P0 SHF.L.W.U32.HI R2, R3, R9.reuse, R2 ;  /* 0x0000000903020219 */ /* 0x084fe40000010e02 */
[----:B---3--:R-:W-:Y:S02]  /*0e60*/  @P0 SHF.L.W.U32.HI R3, R8, R9, R3 ;  /* 0x0000000908030219 */ /* 0x008fe40000010e03 */
[----:B------:R-:W-:Y:S02]  /*0e70*/  ISETP.GE.AND P0, PT, R13, RZ, PT ;  /* 0x000000ff0d00720c */ /* 0x000fe40003f06270 */
[C---:B------:R-:W-:Y:S01]  /*0e80*/  SHF.L.W.U32.HI R8, R3.reuse, 0x2, R2 ;  /* 0x0000000203087819 */ /* 0x040fe20000010e02 */
[----:B------:R-:W-:-:S03]  /*0e90*/  IMAD.SHL.U32 R3, R3, 0x4, RZ ;  /* 0x0000000403037824 */ /* 0x000fc600078e00ff */
[----:B------:R-:W-:-:S04]  /*0ea0*/  SHF.R.S32.HI R9, RZ, 0x1f, R8 ;  /* 0x0000001fff097819 */ /* 0x000fc80000011408 */
[C---:B------:R-:W-:Y:S02]  /*0eb0*/  LOP3.LUT R16, R9.reuse, R3, RZ, 0x3c, !PT ;  /* 0x0000000309107212 */ /* 0x040fe400078e3cff */
[----:B------:R-:W-:Y:S02]  /*0ec0*/  LOP3.LUT R17, R9, R8, RZ, 0x3c, !PT ;  /* 0x0000000809117212 */ /* 0x000fe400078e3cff */
[----:B------:R-:W-:Y:S02]  /*0ed0*/  SHF.R.U32.HI R3, RZ, 0x1e, R2 ;  /* 0x0000001eff037819 */ /* 0x000fe40000011602 */
[C---:B------:R-:W-:Y:S02]  /*0ee0*/  LOP3.LUT R9, R8.reuse, R13, RZ, 0x3c, !PT ;  /* 0x0000000d08097212 */ /* 0x040fe400078e3cff */
[----:B------:R-:W1:Y:S01]  /*0ef0*/  I2F.F64.S64 R16, R16 ;  /* 0x0000001000107312 */ /* 0x000e620000301c00 */
[----:B------:R-:W-:Y:S02]  /*0f00*/  LEA.HI R2, R8, R3, RZ, 0x1 ;  /* 0x0000000308027211 */ /* 0x000fe400078f08ff */
[----:B------:R-:W-:-:S03]  /*0f10*/  ISETP.GE.AND P1, PT, R9, RZ, PT ;  /* 0x000000ff0900720c */ /* 0x000fc60003f26270 */
[----:B------:R-:W-:-:S04]  /*0f20*/  IMAD.MOV R3, RZ, RZ, -R2 ;  /* 0x000000ffff037224 */ /* 0x000fc800078e0a02 */
[----:B------:R-:W-:Y:S01]  /*0f30*/  @!P0 IMAD.MOV.U32 R2, RZ, RZ, R3 ;  /* 0x000000ffff028224 */ /* 0x000fe200078e0003 */
[----:B-1----:R-:W-:-:S10]  /*0f40*/  DMUL R20, R16, UR4 ;  /* 0x0000000410147c28 */ /* 0x002fd40008000000 */
[----:B------:R-:W1:Y:S02]  /*0f50*/  F2F.F32.F64 R20, R20 ;  /* 0x0000001400147310 */ /* 0x000e640000301000 */
[----:B01----:R-:W-:-:S07]  /*0f60*/  FSEL R3, -R20, R20, !P1 ;  /* 0x0000001414037208 */ /* 0x003fce0004800100 */
.L_x_18:
[----:B------:R-:W-:Y:S05]  /*0f70*/  BSYNC.RECONVERGENT B0 ;  /* 0x0000000000007941 */ /* 0x000fea0003800200 */
.L_x_17:
[----:B------:R-:W-:Y:S01]  /*0f80*/  LOP3.LUT R11, R2, 0x1, RZ, 0xc0, !PT ;  /* 0x00000001020b7812 */ /* 0x000fe200078ec0ff */
[----:B------:R-:W-:Y:S02]  /*0f90*/  IMAD.MOV.U32 R19, RZ, RZ, 0x37cbac00 ;  /* 0x37cbac00ff137424 */ /* 0x000fe400078e00ff */
[----:B------:R-:W-:Y:S01]  /*0fa0*/  FMUL R8, R3, R3 ;  /* 0x0000000303087220 */ /* 0x000fe20000400000 */
[----:B------:R-:W-:Y:S01]  /*0fb0*/  MOV R14, 0x3effffff ;  /* 0x3effffff000e7802 */ /* 0x000fe20000000f00 */
[----:B------:R-:W-:Y:S01]  /*0fc0*/  BSSY.RECONVERGENT B0, `(.L_x_20) ;  /* 0x0000047000007945 */ /* 0x000fe20003800200 */
[----:B------:R-:W-:Y:S01]  /*0fd0*/  ISETP.NE.U32.AND P0, PT, R11, 0x1, PT ;  /* 0x000000010b00780c */ /* 0x000fe20003f05070 */
[----:B------:R-:W-:Y:S01]  /*0fe0*/  FFMA R9, R8, R19, -0.0013887860113754868507 ;  /* 0xbab607ed08097423 */ /* 0x000fe20000000013 */
[----:B------:R-:W-:Y:S01]  /*0ff0*/  IMAD.MOV.U32 R11, RZ, RZ, 0x3d2aaabb ;  /* 0x3d2aaabbff0b7424 */ /* 0x000fe200078e00ff */
[----:B------:R-:W-:Y:S02]  /*1000*/  LOP3.LUT P1, RZ, R2, 0x2, RZ, 0xc0, !PT ;  /* 0x0000000202ff7812 */ /* 0x000fe4000782c0ff */
[----:B------:R-:W-:-:S02]  /*1010*/  FSEL R2, R3, 1, P0 ;  /* 0x3f80000003027808 */ /* 0x000fc40000000000 */
[----:B------:R-:W-:Y:S02]  /*1020*/  FSEL R9, R9, -0.00019574658654164522886, !P0 ;  /* 0xb94d415309097808 */ /* 0x000fe40004000000 */
[----:B------:R-:W-:Y:S02]  /*1030*/  FSEL R11, R11, 0.0083327032625675201416, !P0 ;  /* 0x3c0885e40b0b7808 */ /* 0x000fe40004000000 */
[----:B------:R-:W-:Y:S02]  /*1040*/  FSEL R14, -R14, -0.16666662693023681641, !P0 ;  /* 0xbe2aaaa80e0e7808 */ /* 0x000fe40004000100 */
[----:B------:R-:W-:Y:S01]  /*1050*/  FSETP.GE.AND P0, PT, |R13|, 105615, PT ;  /* 0x47ce47800d00780b */ /* 0x000fe20003f06200 */
[C---:B------:R-:W-:Y:S01]  /*1060*/  FFMA R9, R8.reuse, R9, R11 ;  /* 0x0000000908097223 */ /* 0x040fe2000000000b */
[----:B------:R-:W-:-:S03]  /*1070*/  FFMA R11, R8, R2, RZ ;  /* 0x00000002080b7223 */ /* 0x000fc600000000ff */
[----:B------:R-:W-:-:S04]  /*1080*/  FFMA R9, R8, R9, R14 ;  /* 0x0000000908097223 */ /* 0x000fc8000000000e */
[----:B------:R-:W-:-:S04]  /*1090*/  FFMA R11, R11, R9, R2 ;  /* 0x000000090b0b7223 */ /* 0x000fc80000000002 */
[----:B------:R-:W-:Y:S01]  /*10a0*/  @P1 FADD R11, RZ, -R11 ;  /* 0x8000000bff0b1221 */ /* 0x000fe20000000000 */
[----:B------:R-:W-:Y:S06]  /*10b0*/  @!P0 BRA `(.L_x_21) ;  /* 0x0000000000dc8947 */ /* 0x000fec0003800000 */
[----:B------:R-:W-:-:S13]  /*10c0*/  FSETP.NEU.AND P0, PT, |R13|, +INF , PT ;  /* 0x7f8000000d00780b */ /* 0x000fda0003f0d200 */
[----:B------:R-:W-:Y:S01]  /*10d0*/  @!P0 FMUL R15, RZ, R13 ;  /* 0x0000000dff0f8220 */ /* 0x000fe20000400000 */
[----:B------:R-:W-:Y:S01]  /*10e0*/  @!P0 IMAD.MOV.U32 R18, RZ, RZ, RZ ;  /* 0x000000ffff128224 */ /* 0x000fe200078e00ff */
[----:B------:R-:W-:Y:S06]  /*10f0*/  @!P0 BRA `(.L_x_21) ;  /* 0x0000000000cc8947 */ /* 0x000fec0003800000 */
[----:B------:R-:W-:Y:S01]  /*1100*/  IMAD.SHL.U32 R3, R13, 0x100, RZ ;  /* 0x000001000d037824 */ /* 0x000fe200078e00ff */
[----:B------:R-:W0:Y:S01]  /*1110*/  LDCU.64 UR8, c[0x4][URZ] ;  /* 0x01000000ff0877ac */ /* 0x000e220008000a00 */
[----:B------:R-:W-:Y:S02]  /*1120*/  IMAD.MOV.U32 R14, RZ, RZ, RZ ;  /* 0x000000ffff0e7224 */ /* 0x000fe400078e00ff */
[----:B------:R-:W-:Y:S01]  /*1130*/  IMAD.MOV.U32 R2, RZ, RZ, R1 ;  /* 0x000000ffff027224 */ /* 0x000fe200078e0001 */
[----:B------:R-:W-:Y:S01]  /*1140*/  LOP3.LUT R15, R3, 0x80000000, RZ, 0xfc, !PT ;  /* 0x80000000030f7812 */ /* 0x000fe200078efcff */
[----:B------:R-:W-:Y:S01]  /*1150*/  UMOV UR5, URZ ;  /* 0x000000ff00057c82 */ /* 0x000fe20008000000 */
[----:B------:R-:W-:-:S05]  /*1160*/  UMOV UR4, URZ ;  /* 0x000000ff00047c82 */ /* 0x000fca0008000000 */
.L_x_22:
[----:B0-----:R-:W-:Y:S01]  /*1170*/  IMAD.U32 R16, RZ, RZ, UR8 ;  /* 0x00000008ff107e24 */ /* 0x001fe2000f8e00ff */
[----:B------:R-:W-:-:S05]  /*1180*/  MOV R17, UR9 ;  /* 0x0000000900117c02 */ /* 0x000fca0008000f00 */
        /* <DEDUP_REMOVED lines=14> */
[----:B------:R-:W-:-:S03]  /*1270*/  LOP3.LUT P0, RZ, R9, 0x1f, RZ, 0xc0, !PT ;  /* 0x0000001f09ff7812 */ /* 0x000fc6000780c0ff */
[----:B------:R-:W-:-:S05]  /*1280*/  VIADD R2, R2, 0xffffff80 ;  /* 0xffffff8002027836 */ /* 0x000fca0000000000 */
[----:B------:R-:W-:-:S05]  /*1290*/  SHF.R.U32.HI R2, RZ, 0x5, R2 ;  /* 0x00000005ff027819 */ /* 0x000fca0000011602 */
[----:B------:R-:W-:-:S05]  /*12a0*/  IMAD R15, R2, -0x4, R1 ;  /* 0xfffffffc020f7824 */ /* 0x000fca00078e0201 */
[----:B------:R-:W2:Y:S04]  /*12b0*/  LDL R2, [R15+0x18] ;  /* 0x000018000f027983 */ /* 0x000ea80000100800 */
[----:B------:R-:W2:Y:S04]  /*12c0*/  LDL R3, [R15+0x14] ;  /* 0x000014000f037983 */ /* 0x000ea80000100800 */
[----:B------:R-:W3:Y:S01]  /*12d0*/  @P0 LDL R8, [R15+0x10] ;  /* 0x000010000f080983 */ /* 0x000ee20000100800 */
[----:B------:R-:W-:Y:S01]  /*12e0*/  LOP3.LUT R9, R9, 0x1f, RZ, 0xc0, !PT ;  /* 0x0000001f09097812 */ /* 0x000fe200078ec0ff */
[----:B------:R-:W-:Y:S01]  /*12f0*/  UMOV UR4, 0x54442d19 ;  /* 0x54442d1900047882 */ /* 0x000fe20000000000 */
[----:B------:R-:W-:Y:S01]  /*1300*/  UMOV UR5, 0x3bf921fb ;  /* 0x3bf921fb00057882 */ /* 0x000fe20000000000 */
[----:B------:R-:W-:-:S02]  /*1310*/  ISETP.GE.AND P1, PT, R13, RZ, PT ;  /* 0x000000ff0d00720c */ /* 0x000fc40003f26270 */
[-C--:B--2---:R-:W-:Y:S02]  /*1320*/  @P0 SHF.L.W.U32.HI R2, R3, R9.reuse, R2 ;  /* 0x0000000903020219 */ /* 0x084fe40000010e02 */
[----:B---3--:R-:W-:-:S04]  /*1330*/  @P0 SHF.L.W.U32.HI R3, R8, R9, R3 ;  /* 0x0000000908030219 */ /* 0x008fc80000010e03 */
[C---:B------:R-:W-:Y:S01]  /*1340*/  SHF.L.W.U32.HI R8, R3.reuse, 0x2, R2 ;  /* 0x0000000203087819 */ /* 0x040fe20000010e02 */
[----:B------:R-:W-:-:S03]  /*1350*/  IMAD.SHL.U32 R3, R3, 0x4, RZ ;  /* 0x0000000403037824 */ /* 0x000fc600078e00ff */
[----:B------:R-:W-:Y:S02]  /*1360*/  SHF.R.S32.HI R9, RZ, 0x1f, R8 ;  /* 0x0000001fff097819 */ /* 0x000fe40000011408 */
[----:B------:R-:W-:Y:S02]  /*1370*/  LOP3.LUT R13, R8, R13, RZ, 0x3c, !PT ;  /* 0x0000000d080d7212 */ /* 0x000fe400078e3cff */
[C---:B------:R-:W-:Y:S02]  /*1380*/  LOP3.LUT R16, R9.reuse, R3, RZ, 0x3c, !PT ;  /* 0x0000000309107212 */ /* 0x040fe400078e3cff */
[----:B------:R-:W-:Y:S02]  /*1390*/  LOP3.LUT R17, R9, R8, RZ, 0x3c, !PT ;  /* 0x0000000809117212 */ /* 0x000fe400078e3cff */
[----:B------:R-:W-:Y:S02]  /*13a0*/  SHF.R.U32.HI R3, RZ, 0x1e, R2 ;  /* 0x0000001eff037819 */ /* 0x000fe40000011602 */
[----:B------:R-:W-:-:S02]  /*13b0*/  ISETP.GE.AND P0, PT, R13, RZ, PT ;  /* 0x000000ff0d00720c */ /* 0x000fc40003f06270 */
[----:B------:R-:W1:Y:S01]  /*13c0*/  I2F.F64.S64 R16, R16 ;  /* 0x0000001000107312 */ /* 0x000e620000301c00 */
[----:B------:R-:W-:-:S05]  /*13d0*/  LEA.HI R18, R8, R3, RZ, 0x1 ;  /* 0x0000000308127211 */ /* 0x000fca00078f08ff */
[----:B------:R-:W-:-:S04]  /*13e0*/  IMAD.MOV R2, RZ, RZ, -R18 ;  /* 0x000000ffff027224 */ /* 0x000fc800078e0a12 */
[----:B------:R-:W-:Y:S01]  /*13f0*/  @!P1 IMAD.MOV.U32 R18, RZ, RZ, R2 ;  /* 0x000000ffff129224 */ /* 0x000fe200078e0002 */
[----:B-1----:R-:W-:-:S10]  /*1400*/  DMUL R20, R16, UR4 ;  /* 0x0000000410147c28 */ /* 0x002fd40008000000 */
[----:B------:R-:W1:Y:S02]  /*1410*/  F2F.F32.F64 R20, R20 ;  /* 0x0000001400147310 */ /* 0x000e640000301000 */
[----:B01----:R-:W-:-:S07]  /*1420*/  FSEL R15, -R20, R20, !P0 ;  /* 0x00000014140f7208 */ /* 0x003fce0004000100 */
.L_x_21:
[----:B------:R-:W-:Y:S05]  /*1430*/  BSYNC.RECONVERGENT B0 ;  /* 0x0000000000007941 */ /* 0x000fea0003800200 */
.L_x_20:
[----:B------:R-:W-:Y:S01]  /*1440*/  FMUL R3, R15, R15 ;  /* 0x0000000f0f037220 */ /* 0x000fe20000400000 */
[----:B------:R-:W-:Y:S01]  /*1450*/  LOP3.LUT R2, R18, 0x1, RZ, 0xc0, !PT ;  /* 0x0000000112027812 */ /* 0x000fe200078ec0ff */
[----:B------:R-:W-:Y:S01]  /*1460*/  VIADD R9, R12, 0x1800000 ;  /* 0x018000000c097836 */ /* 0x000fe20000000000 */
[----:B------:R-:W-:Y:S01]  /*1470*/  MOV R8, 0x3c0885e4 ;  /* 0x3c0885e400087802 */ /* 0x000fe20000000f00 */
[----:B------:R-:W-:Y:S01]  /*1480*/  FFMA R19, R3, R19, -0.0013887860113754868507 ;  /* 0xbab607ed03137423 */ /* 0x000fe20000000013 */
[----:B------:R-:W-:Y:S01]  /*1490*/  ISETP.NE.U32.AND P0, PT, R2, 0x1, PT ;  /* 0x000000010200780c */ /* 0x000fe20003f05070 */
[----:B------:R-:W-:Y:S01]  /*14a0*/  IMAD.MOV.U32 R14, RZ, RZ, 0x3e2aaaa8 ;  /* 0x3e2aaaa8ff0e7424 */ /* 0x000fe200078e00ff */
[----:B------:R-:W-:Y:S01]  /*14b0*/  LOP3.LUT R9, R9, 0x7f800000, RZ, 0xc0, !PT ;  /* 0x7f80000009097812 */ /* 0x000fe200078ec0ff */
[----:B------:R-:W-:Y:S01]  /*14c0*/  VIADD R18, R18, 0x1 ;  /* 0x0000000112127836 */ /* 0x000fe20000000000 */
[----:B------:R-:W-:Y:S01]  /*14d0*/  FSEL R2, R19, -0.00019574658654164522886, P0 ;  /* 0xb94d415313027808 */ /* 0x000fe20000000000 */
[----:B------:R-:W-:Y:S01]  /*14e0*/  BSSY.RECONVERGENT B0, `(.L_x_23) ;  /* 0x0000015000007945 */ /* 0x000fe20003800200 */
[----:B------:R-:W-:-:S02]  /*14f0*/  FSEL R8, R8, 0.041666727513074874878, !P0 ;  /* 0x3d2aaabb08087808 */ /* 0x000fc40004000000 */
[----:B------:R-:W-:Y:S02]  /*1500*/  FSEL R14, -R14, -0.4999999701976776123, !P0 ;  /* 0xbeffffff0e0e7808 */ /* 0x000fe40004000100 */
[----:B------:R-:W-:Y:S01]  /*1510*/  LOP3.LUT P1, RZ, R18, 0x2, RZ, 0xc0, !PT ;  /* 0x0000000212ff7812 */ /* 0x000fe2000782c0ff */
[----:B------:R-:W-:Y:S01]  /*1520*/  FFMA R8, R3, R2, R8 ;  /* 0x0000000203087223 */ /* 0x000fe20000000008 */
[----:B------:R-:W-:Y:S02]  /*1530*/  FSEL R2, R15, 1, !P0 ;  /* 0x3f8000000f027808 */ /* 0x000fe40004000000 */
[----:B------:R-:W-:Y:S01]  /*1540*/  ISETP.GT.U32.AND P0, PT, R9, 0x1ffffff, PT ;  /* 0x01ffffff0900780c */ /* 0x000fe20003f04070 */
[C---:B------:R-:W-:Y:S02]  /*1550*/  FFMA R8, R3.reuse, R8, R14 ;  /* 0x0000000803087223 */ /* 0x040fe4000000000e */
[----:B------:R-:W-:-:S04]  /*1560*/  FFMA R3, R3, R2, RZ ;  /* 0x0000000203037223 */ /* 0x000fc800000000ff */
[----:B------:R-:W-:-:S04]  /*1570*/  FFMA R9, R3, R8, R2 ;  /* 0x0000000803097223 */ /* 0x000fc80000000002 */
[----:B------:R-:W-:Y:S02]  /*1580*/  @P1 FADD R9, RZ, -R9 ;  /* 0x80000009ff091221 */ /* 0x000fe40000000000 */
[----:B------:R-:W-:Y:S05]  /*1590*/  @P0 BRA `(.L_x_24) ;  /* 0x0000000000140947 */ /* 0x000fea0003800000 */
[----:B------:R-:W-:Y:S01]  /*15a0*/  IMAD.MOV.U32 R2, RZ, RZ, R12 ;  /* 0x000000ffff027224 */ /* 0x000fe200078e000c */
[----:B------:R-:W-:-:S07]  /*15b0*/  MOV R8, 0x15d0 ;  /* 0x000015d000087802 */ /* 0x000fce0000000f00 */
[----:B-----5:R-:W-:Y:S05]  /*15c0*/  CALL.REL.NOINC `($__internal_0_$__cuda_sm20_rcp_rn_f32_slowpath) ;  /* 0x0000000800fc7944 */ /* 0x020fea0003c00000 */
[----:B------:R-:W-:Y:S01]  /*15d0*/  IMAD.MOV.U32 R3, RZ, RZ, R13 ;  /* 0x000000ffff037224 */ /* 0x000fe200078e000d */
[----:B------:R-:W-:Y:S06]  /*15e0*/  BRA `(.L_x_25) ;  /* 0x0000000000107947 */ /* 0x000fec0003800000 */
.L_x_24:
[----:B------:R-:W0:Y:S02]  /*15f0*/  MUFU.RCP R3, R12 ;  /* 0x0000000c00037308 */ /* 0x000e240000001000 */
[----:B0-----:R-:W-:-:S04]  /*1600*/  FFMA R2, R3, R12, -1 ;  /* 0xbf80000003027423 */ /* 0x001fc8000000000c */
[----:B------:R-:W-:-:S04]  /*1610*/  FADD.FTZ R2, -R2, -RZ ;  /* 0x800000ff02027221 */ /* 0x000fc80000010100 */
[----:B------:R-:W-:-:S07]  /*1620*/  FFMA R3, R3, R2, R3 ;  /* 0x0000000203037223 */ /* 0x000fce0000000003 */
.L_x_25:
[----:B------:R-:W-:Y:S05]  /*1630*/  BSYNC.RECONVERGENT B0 ;  /* 0x0000000000007941 */ /* 0x000fea0003800200 */
.L_x_23:
        /* <DEDUP_REMOVED lines=11> */
.L_x_27:
[----:B------:R-:W-:Y:S05]  /*16f0*/  BSYNC.RECONVERGENT B0 ;  /* 0x0000000000007941 */ /* 0x000fea0003800200 */
.L_x_26:
[C---:B------:R-:W-:Y:S01]  /*1700*/  FMUL R0, R13.reuse, 0.63661974668502807617 ;  /* 0x3f22f9830d007820 */ /* 0x040fe20000400000 */
[----:B------:R-:W-:Y:S01]  /*1710*/  FSETP.GE.AND P0, PT, |R13|, 105615, PT ;  /* 0x47ce47800d00780b */ /* 0x000fe20003f06200 */
[----:B------:R-:W-:Y:S04]  /*1720*/  BSSY.RECONVERGENT B0, `(.L_x_28) ;  /* 0x0000040000007945 */ /* 0x000fe80003800200 */
[----:B------:R-:W0:Y:S02]  /*1730*/  F2I.NTZ R0, R0 ;  /* 0x0000000000007305 */ /* 0x000e240000203100 */
[-C--:B0-----:R-:W-:Y:S02]  /*1740*/  I2FP.F32.S32 R2, R0.reuse ;  /* 0x0000000000027245 */ /* 0x081fe40000201400 */
[----:B------:R-:W-:-:S03]  /*1750*/  MOV R18, R0 ;  /* 0x0000000000127202 */ /* 0x000fc60000000f00 */
        /* <DEDUP_REMOVED lines=16> */
.L_x_30:
[----:B0-----:R-:W-:Y:S01]  /*1860*/  MOV R14, UR8 ;  /* 0x00000008000e7c02 */ /* 0x001fe20008000f00 */
        /* <DEDUP_REMOVED lines=37> */
[----:B------:R-:W-:-:S02]  /*1ac0*/  ISETP.GE.AND P1, PT, R8, RZ, PT ;  /* 0x000000ff0800720c */ /* 0x000fc40003f26270 */
[----:B------:R-:W-:-:S05]  /*1ad0*/  IADD3 R2, PT, PT, -R0, RZ, RZ ;  /* 0x000000ff00027210 */ /* 0x000fca0007ffe1ff */
[----:B------:R-:W-:Y:S01]  /*1ae0*/  @!P0 IMAD.MOV.U32 R0, RZ, RZ, R2 ;  /* 0x000000ffff008224 */ /* 0x000fe200078e0002 */
[----:B-1----:R-:W-:-:S10]  /*1af0*/  DMUL R20, R14, UR4 ;  /* 0x000000040e147c28 */ /* 0x002fd40008000000 */
[----:B------:R-:W1:Y:S02]  /*1b00*/  F2F.F32.F64 R20, R20 ;  /* 0x0000001400147310 */ /* 0x000e640000301000 */
[----:B01----:R-:W-:-:S07]  /*1b10*/  FSEL R2, -R20, R20, !P1 ;  /* 0x0000001414027208 */ /* 0x003fce0004800100 */
.L_x_29:
[----:B------:R-:W-:Y:S05]  /*1b20*/  BSYNC.RECONVERGENT B0 ;  /* 0x0000000000007941 */ /* 0x000fea0003800200 */
.L_x_28:
[----:B------:R-:W-:Y:S01]  /*1b30*/  LOP3.LUT R12, R0, 0x1, RZ, 0xc0, !PT ;  /* 0x00000001000c7812 */ /* 0x000fe200078ec0ff */
[----:B------:R-:W-:Y:S02]  /*1b40*/  IMAD.MOV.U32 R19, RZ, RZ, 0x37cbac00 ;  /* 0x37cbac00ff137424 */ /* 0x000fe400078e00ff */
[----:B------:R-:W-:Y:S01]  /*1b50*/  FMUL R3, R2, R2 ;  /* 0x0000000202037220 */ /* 0x000fe20000400000 */
[----:B------:R-:W-:Y:S01]  /*1b60*/  IMAD.MOV.U32 R21, RZ, RZ, 0x3effffff ;  /* 0x3effffffff157424 */ /* 0x000fe200078e00ff */
[----:B------:R-:W-:Y:S01]  /*1b70*/  ISETP.NE.U32.AND P0, PT, R12, 0x1, PT ;  /* 0x000000010c00780c */ /* 0x000fe20003f05070 */
[----:B------:R-:W-:Y:S02]  /*1b80*/  IMAD.MOV.U32 R12, RZ, RZ, 0x3d2aaabb ;  /* 0x3d2aaabbff0c7424 */ /* 0x000fe400078e00ff */
[----:B------:R-:W-:Y:S01]  /*1b90*/  FFMA R8, R3, R19, -0.0013887860113754868507 ;  /* 0xbab607ed03087423 */ /* 0x000fe20000000013 */
[----:B------:R-:W-:Y:S01]  /*1ba0*/  LOP3.LUT P1, RZ, R0, 0x2, RZ, 0xc0, !PT ;  /* 0x0000000200ff7812 */ /* 0x000fe2000782c0ff */
[----:B------:R-:W-:Y:S01]  /*1bb0*/  BSSY.RECONVERGENT B0, `(.L_x_31) ;  /* 0x0000043000007945 */ /* 0x000fe20003800200 */
[----:B------:R-:W-:-:S02]  /*1bc0*/  FSEL R0, R2, 1, P0 ;  /* 0x3f80000002007808 */ /* 0x000fc40000000000 */
[----:B------:R-:W-:Y:S02]  /*1bd0*/  FSEL R8, R8, -0.00019574658654164522886, !P0 ;  /* 0xb94d415308087808 */ /* 0x000fe40004000000 */
[----:B------:R-:W-:Y:S01]  /*1be0*/  FSEL R12, R12, 0.0083327032625675201416, !P0 ;  /* 0x3c0885e40c0c7808 */ /* 0x000fe20004000000 */
[----:B------:R-:W-:Y:S01]  /*1bf0*/  FFMA R15, R3, R0, RZ ;  /* 0x00000000030f7223 */ /* 0x000fe200000000ff */
[----:B------:R-:W-:Y:S02]  /*1c00*/  FSEL R21, -R21, -0.16666662693023681641, !P0 ;  /* 0xbe2aaaa815157808 */ /* 0x000fe40004000100 */
[----:B------:R-:W-:Y:S01]  /*1c10*/  FSETP.GE.AND P0, PT, |R13|, 105615, PT ;  /* 0x47ce47800d00780b */ /* 0x000fe20003f06200 */
[----:B------:R-:W-:-:S04]  /*1c20*/  FFMA R8, R3, R8, R12 ;  /* 0x0000000803087223 */ /* 0x000fc8000000000c */
[----:B------:R-:W-:-:S04]  /*1c30*/  FFMA R8, R3, R8, R21 ;  /* 0x0000000803087223 */ /* 0x000fc80000000015 */
[----:B------:R-:W-:-:S04]  /*1c40*/  FFMA R16, R15, R8, R0 ;  /* 0x000000080f107223 */ /* 0x000fc80000000000 */
[----:B------:R-:W-:Y:S01]  /*1c50*/  @P1 FADD R16, RZ, -R16 ;  /* 0x80000010ff101221 */ /* 0x000fe20000000000 */
[----:B------:R-:W-:Y:S06]  /*1c60*/  @!P0 BRA `(.L_x_32) ;  /* 0x0000000000dc8947 */ /* 0x000fec0003800000 */
[----:B------:R-:W-:-:S13]  /*1c70*/  FSETP.NEU.AND P0, PT, |R13|, +INF , PT ;  /* 0x7f8000000d00780b */ /* 0x000fda0003f0d200 */
[----:B------:R-:W-:Y:S01]  /*1c80*/  @!P0 FMUL R17, RZ, R13 ;  /* 0x0000000dff118220 */ /* 0x000fe20000400000 */
[----:B------:R-:W-:Y:S01]  /*1c90*/  @!P0 MOV R18, RZ ;  /* 0x000000ff00128202 */ /* 0x000fe20000000f00 */
        /* <DEDUP_REMOVED lines=8> */
.L_x_33:
        /* <DEDUP_REMOVED lines=39> */
[----:B------:R-:W-:-:S05]  /*1f90*/  IMAD.MOV R0, RZ, RZ, -R18 ;  /* 0x000000ffff007224 */ /* 0x000fca00078e0a12 */
[----:B------:R-:W-:Y:S01]  /*1fa0*/  @!P1 MOV R18, R0 ;  /* 0x0000000000129202 */ /* 0x000fe20000000f00 */
[----:B-1----:R-:W-:-:S10]  /*1fb0*/  DMUL R20, R14, UR4 ;  /* 0x000000040e147c28 */ /* 0x002fd40008000000 */
[----:B------:R-:W1:Y:S02]  /*1fc0*/  F2F.F32.F64 R20, R20 ;  /* 0x0000001400147310 */ /* 0x000e640000301000 */
[----:B01----:R-:W-:-:S07]  /*1fd0*/  FSEL R17, -R20, R20, !P0 ;  /* 0x0000001414117208 */ /* 0x003fce0004000100 */
.L_x_32:
[----:B------:R-:W-:Y:S05]  /*1fe0*/  BSYNC.RECONVERGENT B0 ;  /* 0x0000000000007941 */ /* 0x000fea0003800200 */
.L_x_31:
[----:B------:R-:W-:Y:S01]  /*1ff0*/  FMUL R8, R17, R17 ;  /* 0x0000001111087220 */ /* 0x000fe20000400000 */
[----:B------:R-:W-:Y:S01]  /*2000*/  LOP3.LUT R0, R18, 0x1, RZ, 0xc0, !PT ;  /* 0x0000000112007812 */ /* 0x000fe200078ec0ff */
[----:B------:R-:W-:Y:S02]  /*2010*/  IMAD.MOV.U32 R3, RZ, RZ, 0x3c0885e4 ;  /* 0x3c0885e4ff037424 */ /* 0x000fe400078e00ff */
[----:B------:R-:W-:Y:S01]  /*2020*/  FFMA R19, R8, R19, -0.0013887860113754868507 ;  /* 0xbab607ed08137423 */ /* 0x000fe20000000013 */
[----:B------:R-:W-:Y:S01]  /*2030*/  ISETP.NE.U32.AND P0, PT, R0, 0x1, PT ;  /* 0x000000010000780c */ /* 0x000fe20003f05070 */
[----:B------:R-:W-:Y:S02]  /*2040*/  IMAD.MOV.U32 R13, RZ, RZ, 0x3e2aaaa8 ;  /* 0x3e2aaaa8ff0d7424 */ /* 0x000fe400078e00ff */
[----:B------:R-:W-:Y:S01]  /*2050*/  VIADD R18, R18, 0x1 ;  /* 0x0000000112127836 */ /* 0x000fe20000000000 */
[----:B------:R-:W-:Y:S02]  /*2060*/  FSEL R19, R19, -0.00019574658654164522886, P0 ;  /* 0xb94d415313137808 */ /* 0x000fe40000000000 */
[----:B------:R-:W-:-:S02]  /*2070*/  FSEL R3, R3, 0.041666727513074874878, !P0 ;  /* 0x3d2aaabb03037808 */ /* 0x000fc40004000000 */
[----:B------:R-:W-:Y:S02]  /*2080*/  FSEL R13, -R13, -0.4999999701976776123, !P0 ;  /* 0xbeffffff0d0d7808 */ /* 0x000fe40004000100 */
[----:B------:R-:W-:Y:S01]  /*2090*/  LOP3.LUT P1, RZ, R18, 0x2, RZ, 0xc0, !PT ;  /* 0x0000000212ff7812 */ /* 0x000fe2000782c0ff */
[C---:B------:R-:W-:Y:S01]  /*20a0*/  FFMA R19, R8.reuse, R19, R3 ;  /* 0x0000001308137223 */ /* 0x040fe20000000003 */
[----:B------:R-:W-:Y:S01]  /*20b0*/  FSEL R0, R17, 1, !P0 ;  /* 0x3f80000011007808 */ /* 0x000fe20004000000 */
[----:B------:R-:W0:Y:S02]  /*20c0*/  LDC.64 R2, c[0x0][0x388] ;  /* 0x0000e200ff027b82 */ /* 0x000e240000000a00 */
[C---:B------:R-:W-:Y:S02]  /*20d0*/  FFMA R19, R8.reuse, R19, R13 ;  /* 0x0000001308137223 */ /* 0x040fe4000000000d */
[----:B------:R-:W-:Y:S01]  /*20e0*/  FFMA R13, R8, R0, RZ ;  /* 0x00000000080d7223 */ /* 0x000fe200000000ff */
[----:B-----5:R-:W-:-:S03]  /*20f0*/  FMUL R8, R5, R9 ;  /* 0x0000000905087220 */ /* 0x020fc60000400000 */
[----:B------:R-:W-:Y:S01]  /*2100*/  FFMA R0, R13, R19, R0 ;  /* 0x000000130d007223 */ /* 0x000fe20000000000 */
[----:B------:R-:W-:Y:S01]  /*2110*/  FMUL R13, R5, R11 ;  /* 0x0000000b050d7220 */ /* 0x000fe20000400000 */
[C---:B------:R-:W-:Y:S02]  /*2120*/  FMUL R5, R7.reuse, R16 ;  /* 0x0000001007057220 */ /* 0x040fe40000400000 */
[----:B------:R-:W-:Y:S01]  /*2130*/  @P1 FADD R0, RZ, -R0 ;  /* 0x80000000ff001221 */ /* 0x000fe20000000000 */
[C---:B------:R-:W-:Y:S01]  /*2140*/  FFMA R12, R4.reuse, R9, -R13 ;  /* 0x00000009040c7223 */ /* 0x040fe2000000080d */
[----:B------:R-:W-:Y:S02]  /*2150*/  FFMA R13, R4, R11, R8 ;  /* 0x0000000b040d7223 */ /* 0x000fe40000000008 */
[-C--:B------:R-:W-:Y:S01]  /*2160*/  FMUL R15, R7, R0.reuse ;  /* 0x00000000070f7220 */ /* 0x080fe20000400000 */
[----:B------:R-:W-:-:S03]  /*2170*/  FFMA R14, R6, R0, -R5 ;  /* 0x00000000060e7223 */ /* 0x000fc60000000805 */
[----:B------:R-:W-:Y:S01]  /*2180*/  FFMA R15, R6, R16, R15 ;  /* 0x00000010060f7223 */ /* 0x000fe2000000000f */
[----:B0-----:R-:W-:-:S05]  /*2190*/  IMAD.WIDE R2, R10, 0x4, R2 ;  /* 0x000000040a027825 */ /* 0x001fca00078e0202 */
[----:B------:R-:W-:Y:S01]  /*21a0*/  STG.E.128 desc[UR6][R2.64], R12 ;  /* 0x0000000c02007986 */ /* 0x000fe2000c101d06 */
[----:B------:R-:W-:Y:S05]  /*21b0*/  EXIT ;  /* 0x000000000000794d */ /* 0x000fea0003800000 */
        .weak           $__internal_0_$__cuda_sm20_rcp_rn_f32_slowpath
        .type           $__internal_0_$__cuda_sm20_rcp_rn_f32_slowpath,@function
        .size           $__internal_0_$__cuda_sm20_rcp_rn_f32_slowpath,($__internal_1_$__cuda_sm3x_div_rn_noftz_f32_slowpath - $__internal_0_$__cuda_sm20_rcp_rn_f32_slowpath)
$__internal_0_$__cuda_sm20_rcp_rn_f32_slowpath:
[----:B------:R-:W-:Y:S01]  /*21c0*/  IMAD.SHL.U32 R3, R2, 0x2, RZ ;  /* 0x0000000202037824 */ /* 0x000fe200078e00ff */
[----:B------:R-:W-:Y:S04]  /*21d0*/  BSSY.RECONVERGENT B1, `(.L_x_34) ;  /* 0x0000030000017945 */ /* 0x000fe80003800200 */
[----:B------:R-:W-:-:S04]  /*21e0*/  SHF.R.U32.HI R3, RZ, 0x18, R3 ;  /* 0x00000018ff037819 */ /* 0x000fc80000011603 */
[----:B------:R-:W-:-:S13]  /*21f0*/  ISETP.NE.U32.AND P0, PT, R3, RZ, PT ;  /* 0x000000ff0300720c */ /* 0x000fda0003f05070 */
[----:B------:R-:W-:Y:S05]  /*2200*/  @P0 BRA `(.L_x_35) ;  /* 0x0000000000280947 */ /* 0x000fea0003800000 */
[----:B------:R-:W-:-:S04]  /*2210*/  SHF.L.U32 R3, R2, 0x1, RZ ;  /* 0x0000000102037819 */ /* 0x000fc800000006ff */
[----:B------:R-:W-:-:S13]  /*2220*/  ISETP.NE.AND P0, PT, R3, RZ, PT ;  /* 0x000000ff0300720c */ /* 0x000fda0003f05270 */
[----:B------:R-:W-:Y:S01]  /*2230*/  @P0 FFMA R14, R2, 1.84467440737095516160e+19, RZ ;  /* 0x5f800000020e0823 */ /* 0x000fe200000000ff */
[----:B------:R-:W-:Y:S08]  /*2240*/  @!P0 MUFU.RCP R13, R2 ;  /* 0x00000002000d8308 */ /* 0x000ff00000001000 */
[----:B------:R-:W0:Y:S02]  /*2250*/  @P0 MUFU.RCP R3, R14 ;  /* 0x0000000e00030308 */ /* 0x000e240000001000 */
[----:B0-----:R-:W-:-:S04]  /*2260*/  @P0 FFMA R15, R14, R3, -1 ;  /* 0xbf8000000e0f0423 */ /* 0x001fc80000000003 */
[----:B------:R-:W-:-:S04]  /*2270*/  @P0 FADD.FTZ R16, -R15, -RZ ;  /* 0x800000ff0f100221 */ /* 0x000fc80000010100 */
[----:B------:R-:W-:-:S04]  /*2280*/  @P0 FFMA R3, R3, R16, R3 ;  /* 0x0000001003030223 */ /* 0x000fc80000000003 */
[----:B------:R-:W-:Y:S01]  /*2290*/  @P0 FFMA R13, R3, 1.84467440737095516160e+19, RZ ;  /* 0x5f800000030d0823 */ /* 0x000fe200000000ff */
[----:B------:R-:W-:Y:S06]  /*22a0*/  BRA `(.L_x_36) ;  /* 0x0000000000887947 */ /* 0x000fec0003800000 */
.L_x_35:
[----:B------:R-:W-:-:S05]  /*22b0*/  VIADD R18, R3, 0xffffff03 ;  /* 0xffffff0303127836 */ /* 0x000fca0000000000 */
[----:B------:R-:W-:-:S13]  /*22c0*/  ISETP.GT.U32.AND P0, PT, R18, 0x1, PT ;  /* 0x000000011200780c */ /* 0x000fda0003f04070 */
[----:B------:R-:W-:Y:S05]  /*22d0*/  @P0 BRA `(.L_x_37) ;  /* 0x0000000000780947 */ /* 0x000fea0003800000 */
[----:B------:R-:W-:Y:S01]  /*22e0*/  LOP3.LUT R13, R2, 0x7fffff, RZ, 0xc0, !PT ;  /* 0x007fffff020d7812 */ /* 0x000fe200078ec0ff */
[----:B------:R-:W-:Y:S01]  /*22f0*/  IMAD.MOV.U32 R17, RZ, RZ, 0x3 ;  /* 0x00000003ff117424 */ /* 0x000fe200078e00ff */
[----:B------:R-:W-:Y:S02]  /*2300*/  IADD3 R3, PT, PT, R3, -0xfc, RZ ;  /* 0xffffff0403037810 */ /* 0x000fe40007ffe0ff */
[----:B------:R-:W-:Y:S02]  /*2310*/  LOP3.LUT R13, R13, 0x3f800000, RZ, 0xfc, !PT ;  /* 0x3f8000000d0d7812 */ /* 0x000fe400078efcff */
[----:B------:R-:W-:Y:S02]  /*2320*/  SHF.L.U32 R17, R17, R18, RZ ;  /* 0x0000001211117219 */ /* 0x000fe400000006ff */
[----:B------:R-:W0:Y:S02]  /*2330*/  MUFU.RCP R14, R13 ;  /* 0x0000000d000e7308 */ /* 0x000e240000001000 */
[----:B0-----:R-:W-:-:S04]  /*2340*/  FFMA R15, R13, R14, -1 ;  /* 0xbf8000000d0f7423 */ /* 0x001fc8000000000e */
[----:B------:R-:W-:-:S04]  /*2350*/  FADD.FTZ R15, -R15, -RZ ;  /* 0x800000ff0f0f7221 */ /* 0x000fc80000010100 */
[CCC-:B------:R-:W-:Y:S01]  /*2360*/  FFMA.RM R16, R14.reuse, R15.reuse, R14.reuse ;  /* 0x0000000f0e107223 */ /* 0x1c0fe2000000400e */
[----:B------:R-:W-:-:S04]  /*2370*/  FFMA.RP R15, R14, R15, R14 ;  /* 0x0000000f0e0f7223 */ /* 0x000fc8000000800e */
[C---:B------:R-:W-:Y:S02]  /*2380*/  LOP3.LUT R14, R16.reuse, 0x7fffff, RZ, 0xc0, !PT ;  /* 0x007fffff100e7812 */ /* 0x040fe400078ec0ff */
[----:B------:R-:W-:Y:S02]  /*2390*/  FSETP.NEU.FTZ.AND P0, PT, R16, R15, PT ;  /* 0x0000000f1000720b */ /* 0x000fe40003f1d000 */
[----:B------:R-:W-:Y:S02]  /*23a0*/  LOP3.LUT R14, R14, 0x800000, RZ, 0xfc, !PT ;  /* 0x008000000e0e7812 */ /* 0x000fe400078efcff */
[----:B------:R-:W-:Y:S02]  /*23b0*/  SEL R15, RZ, 0xffffffff, !P0 ;  /* 0xffffffffff0f7807 */ /* 0x000fe40004000000 */
[----:B------:R-:W-:Y:S02]  /*23c0*/  LOP3.LUT R17, R17, R14, RZ, 0xc0, !PT ;  /* 0x0000000e11117212 */ /* 0x000fe400078ec0ff */
[----:B------:R-:W-:Y:S01]  /*23d0*/  SHF.R.U32.HI R3, RZ, R3, R14 ;  /* 0x00000003ff037219 */ /* 0x000fe2000001160e */
[----:B------:R-:W-:Y:S01]  /*23e0*/  IMAD.MOV R15, RZ, RZ, -R15 ;  /* 0x000000ffff0f7224 */ /* 0x000fe200078e0a0f */
[----:B------:R-:W-:-:S04]  /*23f0*/  SHF.R.U32.HI R17, RZ, R18, R17 ;  /* 0x00000012ff117219 */ /* 0x000fc80000011611 */
[----:B------:R-:W-:Y:S02]  /*2400*/  LOP3.LUT P1, RZ, R15, R18, R14, 0xf8, !PT ;  /* 0x000000120fff7212 */ /* 0x000fe4000782f80e */
[C---:B------:R-:W-:Y:S02]  /*2410*/  LOP3.LUT P0, RZ, R17.reuse, 0x1, RZ, 0xc0, !PT ;  /* 0x0000000111ff7812 */ /* 0x040fe4000780c0ff */
[----:B------:R-:W-:-:S04]  /*2420*/  LOP3.LUT P2, RZ, R17, 0x2, RZ, 0xc0, !PT ;  /* 0x0000000211ff7812 */ /* 0x000fc8000784c0ff */
[----:B------:R-:W-:Y:S02]  /*2430*/  PLOP3.LUT P0, PT, P0, P1, P2, 0xe0, 0x0 ;  /* 0x000000000000781c */ /* 0x000fe40000703c20 */
[----:B------:R-:W-:Y:S02]  /*2440*/  LOP3.LUT P1, RZ, R2, 0x7fffff, RZ, 0xc0, !PT ;  /* 0x007fffff02ff7812 */ /* 0x000fe4000782c0ff */
[----:B------:R-:W-:-:S05]  /*2450*/  SEL R13, RZ, 0x1, !P0 ;  /* 0x00000001ff0d7807 */ /* 0x000fca0004000000 */
[----:B------:R-:W-:-:S05]  /*2460*/  IMAD.MOV R13, RZ, RZ, -R13 ;  /* 0x000000ffff0d7224 */ /* 0x000fca00078e0a0d */
[----:B------:R-:W-:-:S13]  /*2470*/  ISETP.GE.AND P0, PT, R13, RZ, PT ;  /* 0x000000ff0d00720c */ /* 0x000fda0003f06270 */
[----:B------:R-:W-:-:S04]  /*2480*/  @!P0 VIADD R3, R3, 0x1 ;  /* 0x0000000103038836 */ /* 0x000fc80000000000 */
[----:B------:R-:W-:-:S05]  /*2490*/  @!P1 IMAD.SHL.U32 R3, R3, 0x2, RZ ;  /* 0x0000000203039824 */ /* 0x000fca00078e00ff */
[----:B------:R-:W-:Y:S01]  /*24a0*/  LOP3.LUT R13, R3, 0x80000000, R2, 0xf8, !PT ;  /* 0x80000000030d7812 */ /* 0x000fe200078ef802 */
[----:B------:R-:W-:Y:S06]  /*24b0*/  BRA `(.L_x_36) ;  /* 0x0000000000047947 */ /* 0x000fec0003800000 */
.L_x_37:
[----:B------:R0:W1:Y:S02]  /*24c0*/  MUFU.RCP R13, R2 ;  /* 0x00000002000d7308 */ /* 0x0000640000001000 */
.L_x_36:
[----:B------:R-:W-:Y:S05]  /*24d0*/  BSYNC.RECONVERGENT B1 ;  /* 0x0000000000017941 */ /* 0x000fea0003800200 */
.L_x_34:
[----:B0-----:R-:W-:Y:S02]  /*24e0*/  IMAD.MOV.U32 R2, RZ, RZ, R8 ;  /* 0x000000ffff027224 */ /* 0x001fe400078e0008 */
[----:B------:R-:W-:-:S04]  /*24f0*/  IMAD.MOV.U32 R3, RZ, RZ, 0x0 ;  /* 0x00000000ff037424 */ /* 0x000fc800078e00ff */
[----:B-1----:R-:W-:Y:S05]  /*2500*/  RET.REL.NODEC R2 `(_Z22rope_f32x4_pack_kernelPfS_ii) ;  /* 0xffffffd802bc7950 */ /* 0x002fea0003c3ffff */
        .weak           $__internal_1_$__cuda_sm3x_div_rn_noftz_f32_slowpath
        .type           $__internal_1_$__cuda_sm3x_div_rn_noftz_f32_slowpath,@function
        .size           $__internal_1_$__cuda_sm3x_div_rn_noftz_f32_slowpath,(.L_x_84 - $__internal_1_$__cuda_sm3x_div_rn_noftz_f32_slowpath)
$__internal_1_$__cuda_sm3x_div_rn_noftz_f32_slowpath:
[----:B------:R-:W-:Y:S01]  /*2510*/  SHF.R.U32.HI R14, RZ, 0x17, R3 ;  /* 0x00000017ff0e7819 */ /* 0x000fe20000011603 */
[----:B------:R-:W-:Y:S01]  /*2520*/  BSSY.RECONVERGENT B1, `(.L_x_38) ;  /* 0x0000063000017945 */ /* 0x000fe20003800200 */
[--C-:B------:R-:W-:Y:S02]  /*2530*/  SHF.R.U32.HI R2, RZ, 0x17, R0.reuse ;  /* 0x00000017ff027819 */ /* 0x100fe40000011600 */
[----:B------:R-:W-:Y:S02]  /*2540*/  LOP3.LUT R14, R14, 0xff, RZ, 0xc0, !PT ;  /* 0x000000ff0e0e7812 */ /* 0x000fe400078ec0ff */
[----:B------:R-:W-:Y:S01]  /*2550*/  LOP3.LUT R15, R2, 0xff, RZ, 0xc0, !PT ;  /* 0x000000ff020f7812 */ /* 0x000fe200078ec0ff */
[----:B------:R-:W-:Y:S01]  /*2560*/  IMAD.MOV.U32 R2, RZ, RZ, R0 ;  /* 0x000000ffff027224 */ /* 0x000fe200078e0000 */
[----:B------:R-:W-:-:S03]  /*2570*/  IADD3 R17, PT, PT, R14, -0x1, RZ ;  /* 0xffffffff0e117810 */ /* 0x000fc60007ffe0ff */
[----:B------:R-:W-:Y:S01]  /*2580*/  VIADD R16, R15, 0xffffffff ;  /* 0xffffffff0f107836 */ /* 0x000fe20000000000 */
[----:B------:R-:W-:-:S04]  /*2590*/  ISETP.GT.U32.AND P0, PT, R17, 0xfd, PT ;  /* 0x000000fd1100780c */ /* 0x000fc80003f04070 */
[----:B------:R-:W-:-:S13]  /*25a0*/  ISETP.GT.U32.OR P0, PT, R16, 0xfd, P0 ;  /* 0x000000fd1000780c */ /* 0x000fda0000704470 */
[----:B------:R-:W-:Y:S01]  /*25b0*/  @!P0 IMAD.MOV.U32 R13, RZ, RZ, RZ ;  /* 0x000000ffff0d8224 */ /* 0x000fe200078e00ff */
[----:B------:R-:W-:Y:S06]  /*25c0*/  @!P0 BRA `(.L_x_39) ;  /* 0x00000000005c8947 */ /* 0x000fec0003800000 */
[----:B------:R-:W-:Y:S02]  /*25d0*/  FSETP.GTU.FTZ.AND P0, PT, |R0|, +INF , PT ;  /* 0x7f8000000000780b */ /* 0x000fe40003f1c200 */
[----:B------:R-:W-:-:S04]  /*25e0*/  FSETP.GTU.FTZ.AND P1, PT, |R3|, +INF , PT ;  /* 0x7f8000000300780b */ /* 0x000fc80003f3c200 */
[----:B------:R-:W-:-:S13]  /*25f0*/  PLOP3.LUT P0, PT, P0, P1, PT, 0xf8, 0x8f ;  /* 0x00000000008f781c */ /* 0x000fda0000703f70 */
[----:B------:R-:W-:Y:S05]  /*2600*/  @P0 BRA `(.L_x_40) ;  /* 0x00000004004c0947 */ /* 0x000fea0003800000 */
[----:B------:R-:W-:-:S13]  /*2610*/  LOP3.LUT P0, RZ, R3, 0x7fffffff, R2, 0xc8, !PT ;  /* 0x7fffffff03ff7812 */ /* 0x000fda000780c802 */
[----:B------:R-:W-:Y:S05]  /*2620*/  @!P0 BRA `(.L_x_41) ;  /* 0x00000004003c8947 */ /* 0x000fea0003800000 */
[C---:B------:R-:W-:Y:S02]  /*2630*/  FSETP.NEU.FTZ.AND P0, PT, |R0|.reuse, +INF , PT ;  /* 0x7f8000000000780b */ /* 0x040fe40003f1d200 */
[----:B------:R-:W-:Y:S02]  /*2640*/  FSETP.NEU.FTZ.AND P2, PT, |R3|, +INF , PT ;  /* 0x7f8000000300780b */ /* 0x000fe40003f5d200 */
[----:B------:R-:W-:-:S11]  /*2650*/  FSETP.NEU.FTZ.AND P1, PT, |R0|, +INF , PT ;  /* 0x7f8000000000780b */ /* 0x000fd60003f3d200 */
[----:B------:R-:W-:Y:S05]  /*2660*/  @!P2 BRA !P0, `(.L_x_41) ;  /* 0x00000004002ca947 */ /* 0x000fea0004000000 */
[----:B------:R-:W-:-:S04]  /*2670*/  LOP3.LUT P0, RZ, R2, 0x7fffffff, RZ, 0xc0, !PT ;  /* 0x7fffffff02ff7812 */ /* 0x000fc8000780c0ff */
[----:B------:R-:W-:-:S13]  /*2680*/  PLOP3.LUT P0, PT, P2, P0, PT, 0x2f, 0xf2 ;  /* 0x0000000000f2781c */ /* 0x000fda0001700577 */
[----:B------:R-:W-:Y:S05]  /*2690*/  @P0 BRA `(.L_x_42) ;  /* 0x0000000400180947 */ /* 0x000fea0003800000 */
[----:B------:R-:W-:-:S04]  /*26a0*/  LOP3.LUT P0, RZ, R3, 0x7fffffff, RZ, 0xc0, !PT ;  /* 0x7fffffff03ff7812 */ /* 0x000fc8000780c0ff */
[----:B------:R-:W-:-:S13]  /*26b0*/  PLOP3.LUT P0, PT, P1, P0, PT, 0x2f, 0xf2 ;  /* 0x0000000000f2781c */ /* 0x000fda0000f00577 */
[----:B------:R-:W-:Y:S05]  /*26c0*/  @P0 BRA `(.L_x_43) ;  /* 0x0000000400000947 */ /* 0x000fea0003800000 */
[----:B------:R-:W-:Y:S02]  /*26d0*/  ISETP.GE.AND P0, PT, R16, RZ, PT ;  /* 0x000000ff1000720c */ /* 0x000fe40003f06270 */
[----:B------:R-:W-:-:S11]  /*26e0*/  ISETP.GE.AND P1, PT, R17, RZ, PT ;  /* 0x000000ff1100720c */ /* 0x000fd60003f26270 */
[----:B------:R-:W-:Y:S01]  /*26f0*/  @P0 IMAD.MOV.U32 R13, RZ, RZ, RZ ;  /* 0x000000ffff0d0224 */ /* 0x000fe200078e00ff */
[----:B------:R-:W-:Y:S01]  /*2700*/  @!P0 MOV R13, 0xffffffc0 ;  /* 0xffffffc0000d8802 */ /* 0x000fe20000000f00 */
[----:B------:R-:W-:Y:S01]  /*2710*/  @!P0 FFMA R2, R0, 1.84467440737095516160e+19, RZ ;  /* 0x5f80000000028823 */ /* 0x000fe200000000ff */
[----:B------:R-:W-:-:S03]  /*2720*/  @!P1 FFMA R3, R3, 1.84467440737095516160e+19, RZ ;  /* 0x5f80000003039823 */ /* 0x000fc600000000ff */
[----:B------:R-:W-:-:S07]  /*2730*/  @!P1 VIADD R13, R13, 0x40 ;  /* 0x000000400d0d9836 */ /* 0x000fce0000000000 */
.L_x_39:
[----:B------:R-:W-:Y:S01]  /*2740*/  LEA R16, R14, 0xc0800000, 0x17 ;  /* 0xc08000000e107811 */ /* 0x000fe200078eb8ff */
[----:B------:R-:W-:Y:S01]  /*2750*/  VIADD R15, R15, 0xffffff81 ;  /* 0xffffff810f0f7836 */ /* 0x000fe20000000000 */
[----:B------:R-:W-:Y:S03]  /*2760*/  BSSY.RECONVERGENT B2, `(.L_x_44) ;  /* 0x0000035000027945 */ /* 0x000fe60003800200 */
[----:B------:R-:W-:Y:S02]  /*2770*/  IMAD.IADD R16, R3, 0x1, -R16 ;  /* 0x0000000103107824 */ /* 0x000fe400078e0a10 */
[C---:B------:R-:W-:Y:S02]  /*2780*/  IMAD R2, R15.reuse, -0x800000, R2 ;  /* 0xff8000000f027824 */ /* 0x040fe400078e0202 */
[----:B------:R0:W1:Y:S01]  /*2790*/  MUFU.RCP R3, R16 ;  /* 0x0000001000037308 */ /* 0x0000620000001000 */
[----:B------:R-:W-:Y:S01]  /*27a0*/  FADD.FTZ R17, -R16, -RZ ;  /* 0x800000ff10117221 */ /* 0x000fe20000010100 */
[----:B0-----:R-:W-:-:S05]  /*27b0*/  IADD3 R16, PT, PT, R15, 0x7f, -R14 ;  /* 0x0000007f0f107810 */ /* 0x001fca0007ffe80e */
[----:B------:R-:W-:Y:S02]  /*27c0*/  IMAD.IADD R13, R16, 0x1, R13 ;  /* 0x00000001100d7824 */ /* 0x000fe400078e020d */
[----:B-1----:R-:W-:-:S04]  /*27d0*/  FFMA R18, R3, R17, 1 ;  /* 0x3f80000003127423 */ /* 0x002fc80000000011 */
[----:B------:R-:W-:-:S04]  /*27e0*/  FFMA R3, R3, R18, R3 ;  /* 0x0000001203037223 */ /* 0x000fc80000000003 */
[----:B------:R-:W-:-:S04]  /*27f0*/  FFMA R18, R2, R3, RZ ;  /* 0x0000000302127223 */ /* 0x000fc800000000ff */
[----:B------:R-:W-:-:S04]  /*2800*/  FFMA R19, R17, R18, R2 ;  /* 0x0000001211137223 */ /* 0x000fc80000000002 */
[----:B------:R-:W-:-:S04]  /*2810*/  FFMA R18, R3, R19, R18 ;  /* 0x0000001303127223 */ /* 0x000fc80000000012 */
[----:B------:R-:W-:-:S04]  /*2820*/  FFMA R17, R17, R18, R2 ;  /* 0x0000001211117223 */ /* 0x000fc80000000002 */
[----:B------:R-:W-:-:S05]  /*2830*/  FFMA R2, R3, R17, R18 ;  /* 0x0000001103027223 */ /* 0x000fca0000000012 */
[----:B------:R-:W-:-:S04]  /*2840*/  SHF.R.U32.HI R14, RZ, 0x17, R2 ;  /* 0x00000017ff0e7819 */ /* 0x000fc80000011602 */
[----:B------:R-:W-:-:S04]  /*2850*/  LOP3.LUT R14, R14, 0xff, RZ, 0xc0, !PT ;  /* 0x000000ff0e0e7812 */ /* 0x000fc800078ec0ff */
[----:B------:R-:W-:-:S05]  /*2860*/  IADD3 R19, PT, PT, R14, R13, RZ ;  /* 0x0000000d0e137210 */ /* 0x000fca0007ffe0ff */
[----:B------:R-:W-:-:S05]  /*2870*/  VIADD R14, R19, 0xffffffff ;  /* 0xffffffff130e7836 */ /* 0x000fca0000000000 */
[----:B------:R-:W-:-:S13]  /*2880*/  ISETP.GE.U32.AND P0, PT, R14, 0xfe, PT ;  /* 0x000000fe0e00780c */ /* 0x000fda0003f06070 */
[----:B------:R-:W-:Y:S05]  /*2890*/  @!P0 BRA `(.L_x_45) ;  /* 0x0000000000808947 */ /* 0x000fea0003800000 */
[----:B------:R-:W-:-:S13]  /*28a0*/  ISETP.GT.AND P0, PT, R19, 0xfe, PT ;  /* 0x000000fe1300780c */ /* 0x000fda0003f04270 */
[----:B------:R-:W-:Y:S05]  /*28b0*/  @P0 BRA `(.L_x_46) ;  /* 0x00000000006c0947 */ /* 0x000fea0003800000 */
[----:B------:R-:W-:-:S13]  /*28c0*/  ISETP.GE.AND P0, PT, R19, 0x1, PT ;  /* 0x000000011300780c */ /* 0x000fda0003f06270 */
[----:B------:R-:W-:Y:S05]  /*28d0*/  @P0 BRA `(.L_x_47) ;  /* 0x0000000000740947 */ /* 0x000fea0003800000 */
[----:B------:R-:W-:Y:S02]  /*28e0*/  ISETP.GE.AND P0, PT, R19, -0x18, PT ;  /* 0xffffffe81300780c */ /* 0x000fe40003f06270 */
[----:B------:R-:W-:-:S11]  /*28f0*/  LOP3.LUT R2, R2, 0x80000000, RZ, 0xc0, !PT ;  /* 0x8000000002027812 */ /* 0x000fd600078ec0ff */
[----:B------:R-:W-:Y:S05]  /*2900*/  @!P0 BRA `(.L_x_47) ;  /* 0x0000000000688947 */ /* 0x000fea0003800000 */
[-CC-:B------:R-:W-:Y:S01]  /*2910*/  FFMA.RZ R13, R3, R17.reuse, R18.reuse ;  /* 0x00000011030d7223 */ /* 0x180fe2000000c012 */
[----:B------:R-:W-:Y:S02]  /*2920*/  VIADD R16, R19, 0x20 ;  /* 0x0000002013107836 */ /* 0x000fe40000000000 */
[-CC-:B------:R-:W-:Y:S01]  /*2930*/  FFMA.RM R14, R3, R17.reuse, R18.reuse ;  /* 0x00000011030e7223 */ /* 0x180fe20000004012 */
[----:B------:R-:W-:Y:S02]  /*2940*/  ISETP.NE.AND P2, PT, R19, RZ, PT ;  /* 0x000000ff1300720c */ /* 0x000fe40003f45270 */
[----:B------:R-:W-:Y:S01]  /*2950*/  LOP3.LUT R15, R13, 0x7fffff, RZ, 0xc0, !PT ;  /* 0x007fffff0d0f7812 */ /* 0x000fe200078ec0ff */
[----:B------:R-:W-:Y:S01]  /*2960*/  FFMA.RP R13, R3, R17, R18 ;  /* 0x00000011030d7223 */ /* 0x000fe20000008012 */
[----:B------:R-:W-:Y:S01]  /*2970*/  IMAD.MOV R3, RZ, RZ, -R19 ;  /* 0x000000ffff037224 */ /* 0x000fe200078e0a13 */
[----:B------:R-:W-:Y:S02]  /*2980*/  ISETP.NE.AND P1, PT, R19, RZ, PT ;  /* 0x000000ff1300720c */ /* 0x000fe40003f25270 */
[----:B------:R-:W-:-:S02]  /*2990*/  LOP3.LUT R15, R15, 0x800000, RZ, 0xfc, !PT ;  /* 0x008000000f0f7812 */ /* 0x000fc400078efcff */
[----:B------:R-:W-:Y:S02]  /*29a0*/  FSETP.NEU.FTZ.AND P0, PT, R13, R14, PT ;  /* 0x0000000e0d00720b */ /* 0x000fe40003f1d000 */
[----:B------:R-:W-:Y:S02]  /*29b0*/  SHF.L.U32 R16, R15, R16, RZ ;  /* 0x000000100f107219 */ /* 0x000fe400000006ff */
[----:B------:R-:W-:Y:S02]  /*29c0*/  SEL R14, R3, RZ, P2 ;  /* 0x000000ff030e7207 */ /* 0x000fe40001000000 */
[----:B------:R-:W-:Y:S02]  /*29d0*/  ISETP.NE.AND P1, PT, R16, RZ, P1 ;  /* 0x000000ff1000720c */ /* 0x000fe40000f25270 */
[----:B------:R-:W-:Y:S02]  /*29e0*/  SHF.R.U32.HI R14, RZ, R14, R15 ;  /* 0x0000000eff0e7219 */ /* 0x000fe4000001160f */
[----:B------:R-:W-:-:S02]  /*29f0*/  PLOP3.LUT P0, PT, P0, P1, PT, 0xf8, 0x8f ;  /* 0x00000000008f781c */ /* 0x000fc40000703f70 */
[----:B------:R-:W-:Y:S02]  /*2a00*/  SHF.R.U32.HI R16, RZ, 0x1, R14 ;  /* 0x00000001ff107819 */ /* 0x000fe4000001160e */
[----:B------:R-:W-:-:S04]  /*2a10*/  SEL R3, RZ, 0x1, !P0 ;  /* 0x00000001ff037807 */ /* 0x000fc80004000000 */
[----:B------:R-:W-:-:S04]  /*2a20*/  LOP3.LUT R3, R3, 0x1, R16, 0xf8, !PT ;  /* 0x0000000103037812 */ /* 0x000fc800078ef810 */
[----:B------:R-:W-:-:S05]  /*2a30*/  LOP3.LUT R3, R3, R14, RZ, 0xc0, !PT ;  /* 0x0000000e03037212 */ /* 0x000fca00078ec0ff */
[----:B------:R-:W-:-:S05]  /*2a40*/  IMAD.IADD R3, R16, 0x1, R3 ;  /* 0x0000000110037824 */ /* 0x000fca00078e0203 */
[----:B------:R-:W-:Y:S01]  /*2a50*/  LOP3.LUT R2, R3, R2, RZ, 0xfc, !PT ;  /* 0x0000000203027212 */ /* 0x000fe200078efcff */
[----:B------:R-:W-:Y:S06]  /*2a60*/  BRA `(.L_x_47) ;  /* 0x0000000000107947 */ /* 0x000fec0003800000 */
.L_x_46:
[----:B------:R-:W-:-:S04]  /*2a70*/  LOP3.LUT R2, R2, 0x80000000, RZ, 0xc0, !PT ;  /* 0x8000000002027812 */ /* 0x000fc800078ec0ff */
[----:B------:R-:W-:Y:S01]  /*2a80*/  LOP3.LUT R2, R2, 0x7f800000, RZ, 0xfc, !PT ;  /* 0x7f80000002027812 */ /* 0x000fe200078efcff */
[----:B------:R-:W-:Y:S06]  /*2a90*/  BRA `(.L_x_47) ;  /* 0x0000000000047947 */ /* 0x000fec0003800000 */
.L_x_45:
[----:B------:R-:W-:-:S07]  /*2aa0*/  LEA R2, R13, R2, 0x17 ;  /* 0x000000020d027211 */ /* 0x000fce00078eb8ff */
.L_x_47:
[----:B------:R-:W-:Y:S05]  /*2ab0*/  BSYNC.RECONVERGENT B2 ;  /* 0x0000000000027941 */ /* 0x000fea0003800200 */
.L_x_44:
[----:B------:R-:W-:Y:S05]  /*2ac0*/  BRA `(.L_x_48) ;  /* 0x0000000000207947 */ /* 0x000fea0003800000 */
.L_x_43:
[----:B------:R-:W-:-:S04]  /*2ad0*/  LOP3.LUT R2, R3, 0x80000000, R2, 0x48, !PT ;  /* 0x8000000003027812 */ /* 0x000fc800078e4802 */
[----:B------:R-:W-:Y:S01]  /*2ae0*/  LOP3.LUT R2, R2, 0x7f800000, RZ, 0xfc, !PT ;  /* 0x7f80000002027812 */ /* 0x000fe200078efcff */
[----:B------:R-:W-:Y:S06]  /*2af0*/  BRA `(.L_x_48) ;  /* 0x0000000000147947 */ /* 0x000fec0003800000 */
.L_x_42:
[----:B------:R-:W-:Y:S01]  /*2b00*/  LOP3.LUT R2, R3, 0x80000000, R2, 0x48, !PT ;  /* 0x8000000003027812 */ /* 0x000fe200078e4802 */
[----:B------:R-:W-:Y:S06]  /*2b10*/  BRA `(.L_x_48) ;  /* 0x00000000000c7947 */ /* 0x000fec0003800000 */
.L_x_41:
[----:B------:R-:W0:Y:S01]  /*2b20*/  MUFU.RSQ R2, -QNAN ;  /* 0xffc0000000027908 */ /* 0x000e220000001400 */
[----:B------:R-:W-:Y:S05]  /*2b30*/  BRA `(.L_x_48) ;  /* 0x0000000000047947 */ /* 0x000fea0003800000 */
.L_x_40:
[----:B------:R-:W-:-:S07]  /*2b40*/  FADD.FTZ R2, R0, R3 ;  /* 0x0000000300027221 */ /* 0x000fce0000010000 */
.L_x_48:
[----:B------:R-:W-:Y:S05]  /*2b50*/  BSYNC.RECONVERGENT B1 ;  /* 0x0000000000017941 */ /* 0x000fea0003800200 */
.L_x_38:
[----:B0-----:R-:W-:Y:S02]  /*2b60*/  IMAD.MOV.U32 R13, RZ, RZ, R2 ;  /* 0x000000ffff0d7224 */ /* 0x001fe400078e0002 */
[----:B------:R-:W-:Y:S02]  /*2b70*/  IMAD.MOV.U32 R2, RZ, RZ, R8 ;  /* 0x000000ffff027224 */ /* 0x000fe400078e0008 */
[----:B------:R-:W-:-:S04]  /*2b80*/  IMAD.MOV.U32 R3, RZ, RZ, 0x0 ;  /* 0x00000000ff037424 */ /* 0x000fc800078e00ff */
[----:B------:R-:W-:Y:S05]  /*2b90*/  RET.REL.NODEC R2 `(_Z22rope_f32x4_pack_kernelPfS_ii) ;  /* 0xffffffd402187950 */ /* 0x000fea0003c3ffff */
.L_x_49:
        /* <DEDUP_REMOVED lines=14> */
.L_x_84:


//--------------------- .text._Z14CU_rope_f32_v2PfS_ii --------------------------
	.section	.text._Z14CU_rope_f32_v2PfS_ii,"ax",@progbits
	.align	128
.text._Z14CU_rope_f32_v2PfS_ii:
        .type           _Z14CU_rope_f32_v2PfS_ii,@function
        .size           _Z14CU_rope_f32_v2PfS_ii,(.L_x_87 - _Z14CU_rope_f32_v2PfS_ii)
        .other          _Z14CU_rope_f32_v2PfS_ii,@"STO_CUDA_ENTRY STV_DEFAULT"
_Z14CU_rope_f32_v2PfS_ii:
[----:B------:R-:W0:Y:S01]  /*0000*/  LDC R1, c[0x0][0x37c] ;  /* 0x0000df00ff017b82 */ /* 0x000e220000000800 */
[----:B------:R-:W1:Y:S07]  /*0010*/  S2R R0, SR_TID.X ;  /* 0x0000000000007919 */ /* 0x000e6e0000002100 */
[----:B------:R-:W1:Y:S01]  /*0020*/  S2UR UR4, SR_CTAID.X ;  /* 0x00000000000479c3 */ /* 0x000e620000002500 */
[----:B------:R-:W2:Y:S01]  /*0030*/  LDCU.64 UR6, c[0x0][0x358] ;  /* 0x00006b00ff0677ac */ /* 0x000ea20008000a00 */
[----:B0-----:R-:W-:-:S06]  /*0040*/  VIADD R1, R1, 0xffffffe0 ;  /* 0xffffffe001017836 */ /* 0x001fcc0000000000 */
[----:B------:R-:W1:Y:S08]  /*0050*/  LDC R9, c[0x0][0x394] ;  /* 0x0000e500ff097b82 */ /* 0x000e700000000800 */
[----:B------:R-:W0:Y:S01]  /*0060*/  LDC.64 R2, c[0x0][0x380] ;  /* 0x0000e000ff027b82 */ /* 0x000e220000000a00 */
[C---:B-1----:R-:W-:Y:S02]  /*0070*/  IMAD R5, R9.reuse, UR4, R0 ;  /* 0x0000000409057c24 */ /* 0x042fe4000f8e0200 */
[----:B------:R-:W-:-:S02]  /*0080*/  IMAD.SHL.U32 R9, R9, 0x2, RZ ;  /* 0x0000000209097824 */ /* 0x000fc400078e00ff */
[----:B------:R-:W-:-:S03]  /*0090*/  IMAD.SHL.U32 R5, R5, 0x2, RZ ;  /* 0x0000000205057824 */ /* 0x000fc600078e00ff */
[----:B------:R-:W-:Y:S01]  /*00a0*/  IABS R13, R9 ;  /* 0x00000009000d7213 */ /* 0x000fe20000000000 */
[----:B0-----:R-:W-:-:S03]  /*00b0*/  IMAD.WIDE R2, R5, 0x4, R2 ;  /* 0x0000000405027825 */ /* 0x001fc600078e0202 */
[----:B------:R-:W0:Y:S02]  /*00c0*/  I2F.RP R4, R13 ;  /* 0x0000000d00047306 */ /* 0x000e240000209400 */
[----:B--2---:R-:W5:Y:S01]  /*00d0*/  LDG.E R7, desc[UR6][R2.64] ;  /* 0x0000000602077981 */ /* 0x004f62000c1e1900 */
[----:B------:R-:W-:-:S03]  /*00e0*/  SHF.R.U32.HI R0, RZ, 0x1, R0 ;  /* 0x00000001ff007819 */ /* 0x000fc60000011600 */
[----:B------:R1:W5:Y:S01]  /*00f0*/  LDG.E R8, desc[UR6][R2.64+0x4] ;  /* 0x0000040602087981 */ /* 0x000362000c1e1900 */
[----:B------:R-:W-:Y:S01]  /*0100*/  BSSY.RECONVERGENT B0, `(.L_x_50) ;  /* 0x000003e000007945 */ /* 0x000fe20003800200 */
[----:B0-----:R-:W0:Y:S01]  /*0110*/  MUFU.RCP R4, R4 ;  /* 0x0000000400047308 */ /* 0x001e220000001000 */
[----:B-1----:R-:W-:Y:S02]  /*0120*/  IABS R2, R0 ;  /* 0x0000000000027213 */ /* 0x002fe40000000000 */
[----:B------:R-:W-:-:S04]  /*0130*/  LOP3.LUT R0, R0, R9, RZ, 0x3c, !PT ;  /* 0x0000000900007212 */ /* 0x000fc800078e3cff */
[----:B------:R-:W-:Y:S01]  /*0140*/  ISETP.GE.AND P1, PT, R0, RZ, PT ;  /* 0x000000ff0000720c */ /* 0x000fe20003f26270 */
[----:B------:R-:W-:Y:S02]  /*0150*/  IMAD.MOV.U32 R0, RZ, RZ, 0x3f800000 ;  /* 0x3f800000ff007424 */ /* 0x000fe400078e00ff */
[----:B0-----:R-:W-:-:S04]  /*0160*/  VIADD R10, R4, 0xffffffe ;  /* 0x0ffffffe040a7836 */ /* 0x001fc80000000000 */
[----:B------:R0:W1:Y:S02]  /*0170*/  F2I.FTZ.U32.TRUNC.NTZ R11, R10 ;  /* 0x0000000a000b7305 */ /* 0x000064000021f000 */
[----:B0-----:R-:W-:Y:S02]  /*0180*/  IMAD.MOV.U32 R10, RZ, RZ, RZ ;  /* 0x000000ffff0a7224 */ /* 0x001fe400078e00ff */
[----:B-1----:R-:W-:-:S04]  /*0190*/  IMAD.MOV R6, RZ, RZ, -R11 ;  /* 0x000000ffff067224 */ /* 0x002fc800078e0a0b */
[----:B------:R-:W-:Y:S01]  /*01a0*/  IMAD R3, R6, R13, RZ ;  /* 0x0000000d06037224 */ /* 0x000fe200078e02ff */
[----:B------:R-:W-:-:S03]  /*01b0*/  IABS R6, R9 ;  /* 0x0000000900067213 */ /* 0x000fc60000000000 */
[----:B------:R-:W-:-:S04]  /*01c0*/  IMAD.HI.U32 R11, R11, R3, R10 ;  /* 0x000000030b0b7227 */ /* 0x000fc800078e000a */
[----:B------:R-:W-:Y:S02]  /*01d0*/  IMAD.MOV R3, RZ, RZ, -R6 ;  /* 0x000000ffff037224 */ /* 0x000fe400078e0a06 */
[----:B------:R-:W-:-:S04]  /*01e0*/  IMAD.HI.U32 R11, R11, R2, RZ ;  /* 0x000000020b0b7227 */ /* 0x000fc800078e00ff */
[----:B------:R-:W-:-:S05]  /*01f0*/  IMAD R2, R11, R3, R2 ;  /* 0x000000030b027224 */ /* 0x000fca00078e0202 */
[----:B------:R-:W-:-:S13]  /*0200*/  ISETP.GT.U32.AND P2, PT, R13, R2, PT ;  /* 0x000000020d00720c */ /* 0x000fda0003f44070 */
[----:B------:R-:W-:Y:S01]  /*0210*/  @!P2 IMAD.IADD R2, R2, 0x1, -R13 ;  /* 0x000000010202a824 */ /* 0x000fe200078e0a0d */
[----:B------:R-:W-:Y:S02]  /*0220*/  @!P2 IADD3 R11, PT, PT, R11, 0x1, RZ ;  /* 0x000000010b0ba810 */ /* 0x000fe40007ffe0ff */
[----:B------:R-:W-:Y:S02]  /*0230*/  ISETP.NE.AND P2, PT, R9, RZ, PT ;  /* 0x000000ff0900720c */ /* 0x000fe40003f45270 */
[----:B------:R-:W-:-:S13]  /*0240*/  ISETP.GE.U32.AND P0, PT, R2, R13, PT ;  /* 0x0000000d0200720c */ /* 0x000fda0003f06070 */
[----:B------:R-:W-:-:S04]  /*0250*/  @P0 VIADD R11, R11, 0x1 ;  /* 0x000000010b0b0836 */ /* 0x000fc80000000000 */
[----:B------:R-:W-:Y:S01]  /*0260*/  @!P1 IMAD.MOV R11, RZ, RZ, -R11 ;  /* 0x000000ffff0b9224 */ /* 0x000fe200078e0a0b */
[----:B------:R-:W-:-:S04]  /*0270*/  @!P2 LOP3.LUT R11, RZ, R9, RZ, 0x33, !PT ;  /* 0x00000009ff0ba212 */ /* 0x000fc800078e33ff */
[----:B------:R-:W-:-:S13]  /*0280*/  ISETP.NE.AND P0, PT, R11, RZ, PT ;  /* 0x000000ff0b00720c */ /* 0x000fda0003f05270 */
[----:B------:R-:W-:Y:S05]  /*0290*/  @!P0 BRA `(.L_x_51) ;  /* 0x0000000000908947 */ /* 0x000fea0003800000 */
[----:B------:R-:W-:Y:S01]  /*02a0*/  IMAD.MOV.U32 R3, RZ, RZ, 0x303eee36 ;  /* 0x303eee36ff037424 */ /* 0x000fe200078e00ff */
[----:B------:R-:W-:Y:S01]  /*02b0*/  I2FP.F32.S32 R6, R11 ;  /* 0x0000000b00067245 */ /* 0x000fe20000201400 */
[----:B------:R-:W-:Y:S02]  /*02c0*/  IMAD.MOV.U32 R0, RZ, RZ, 0x3fb8aa3b ;  /* 0x3fb8aa3bff007424 */ /* 0x000fe400078e00ff */
[----:B------:R-:W-:Y:S01]  /*02d0*/  IMAD.MOV.U32 R9, RZ, RZ, 0x3e4b8a05 ;  /* 0x3e4b8a05ff097424 */ /* 0x000fe200078e00ff */
[----:B------:R-:W-:Y:S01]  /*02e0*/  FSETP.NAN.AND P2, PT, |R6|, |R6|, PT ;  /* 0x400000060600720b */ /* 0x000fe20003f48200 */
[----:B------:R-:W-:Y:S01]  /*02f0*/  FFMA R0, -R3, R0, 3.622995450314192567e-07 ;  /* 0x34c2821203007423 */ /* 0x000fe20000000100 */
[----:B------:R-:W-:-:S03]  /*0300*/  IMAD.MOV.U32 R11, RZ, RZ, 0x391fcb8e ;  /* 0x391fcb8eff0b7424 */ /* 0x000fc600078e00ff */
[----:B------:R-:W-:-:S04]  /*0310*/  FFMA R0, R9, 1.9251366722983220825e-08, R0 ;  /* 0x32a55e3409007823 */ /* 0x000fc80000000000 */
[----:B------:R-:W-:-:S04]  /*0320*/  FFMA R0, -R3, 0.014334906823933124542, R0 ;  /* 0x3c6adcf503007823 */ /* 0x000fc80000000100 */
[----:B------:R-:W-:-:S04]  /*0330*/  FFMA R0, R9, 0.0047783022746443748474, R0 ;  /* 0x3b9c934e09007823 */ /* 0x000fc80000000000 */
[----:B------:R-:W-:-:S04]  /*0340*/  FADD R2, R0, 13.286762237548828125 ;  /* 0x4154969400027421 */ /* 0x000fc80000000000 */
[----:B------:R-:W-:Y:S01]  /*0350*/  FMUL R3, R6, R2 ;  /* 0x0000000206037220 */ /* 0x000fe20000400000 */
[----:B------:R-:W-:-:S03]  /*0360*/  FADD R9, R2, -13.286762237548828125 ;  /* 0xc154969402097421 */ /* 0x000fc60000000000 */
[----:B------:R-:W0:Y:S01]  /*0370*/  FRND R4, R3 ;  /* 0x0000000300047307 */ /* 0x000e220000201000 */
[----:B------:R-:W-:Y:S01]  /*0380*/  FADD R9, R0, -R9 ;  /* 0x8000000900097221 */ /* 0x000fe20000000000 */
[----:B------:R-:W-:Y:S01]  /*0390*/  FFMA R2, R6, R2, -R3 ;  /* 0x0000000206027223 */ /* 0x000fe20000000803 */
[----:B------:R-:W-:-:S03]  /*03a0*/  FSETP.GT.AND P0, PT, |R3|, 152, PT ;  /* 0x431800000300780b */ /* 0x000fc60003f04200 */
[----:B------:R-:W-:Y:S01]  /*03b0*/  FFMA R9, R6, R9, R2 ;  /* 0x0000000906097223 */ /* 0x000fe20000000002 */
[----:B0-----:R-:W-:Y:S01]  /*03c0*/  FADD R0, R3, -R4 ;  /* 0x8000000403007221 */ /* 0x001fe20000000000 */
[----:B------:R-:W-:-:S03]  /*03d0*/  FSETP.GT.AND P1, PT, R4, RZ, PT ;  /* 0x000000ff0400720b */ /* 0x000fc60003f24000 */
[----:B------:R-:W-:Y:S01]  /*03e0*/  FADD R0, R0, R9 ;  /* 0x0000000900007221 */ /* 0x000fe20000000000 */
[----:B------:R-:W-:Y:S02]  /*03f0*/  SEL R2, RZ, 0x83000000, P1 ;  /* 0x83000000ff027807 */ /* 0x000fe40000800000 */
[----:B------:R-:W-:Y:S01]  /*0400*/  FSETP.GEU.AND P1, PT, R3, RZ, PT ;  /* 0x000000ff0300720b */ /* 0x000fe20003f2e000 */
[----:B------:R-:W-:Y:S02]  /*0410*/  FFMA R9, R0, R11, 0.0013391353422775864601 ;  /* 0x3aaf85ed00097423 */ /* 0x000fe4000000000b */
[----:B------:R-:W-:Y:S02]  /*0420*/  VIADD R4, R2, 0x7f000000 ;  /* 0x7f00000002047836 */ /* 0x000fe40000000000 */
[C---:B------:R-:W-:Y:S02]  /*0430*/  FFMA R11, R0.reuse, R9, 0.0096188392490148544312 ;  /* 0x3c1d9856000b7423 */ /* 0x040fe40000000009 */
[----:B------:R-:W0:Y:S02]  /*0440*/  F2I.NTZ R9, R3 ;  /* 0x0000000300097305 */ /* 0x000e240000203100 */
[----:B------:R-:W-:-:S04]  /*0450*/  FFMA R11, R0, R11, 0.055503588169813156128 ;  /* 0x3d6357bb000b7423 */ /* 0x000fc8000000000b */
[----:B------:R-:W-:-:S04]  /*0460*/  FFMA R11, R0, R11, 0.24022644758224487305 ;  /* 0x3e75fdec000b7423 */ /* 0x000fc8000000000b */
[----:B------:R-:W-:-:S04]  /*0470*/  FFMA R11, R0, R11, 0.69314718246459960938 ;  /* 0x3f317218000b7423 */ /* 0x000fc8000000000b */
[----:B------:R-:W-:Y:S01]  /*0480*/  FFMA R11, R0, R11, 1 ;  /* 0x3f800000000b7423 */ /* 0x000fe2000000000b */
[----:B0-----:R-:W-:Y:S02]  /*0490*/  LEA R9, R9, -R2, 0x17 ;  /* 0x8000000209097211 */ /* 0x001fe400078eb8ff */
[----:B------:R-:W-:Y:S01]  /*04a0*/  FSEL R0, RZ, +INF , !P1 ;  /* 0x7f800000ff007808 */ /* 0x000fe20004800000 */
[----:B------:R-:W-:-:S04]  /*04b0*/  FMUL R4, R4, R11 ;  /* 0x0000000b04047220 */ /* 0x000fc80000400000 */
[----:B------:R-:W-:Y:S01]  /*04c0*/  @!P0 FMUL R0, R9, R4 ;  /* 0x0000000409008220 */ /* 0x000fe20000400000 */
[----:B------:R-:W-:-:S07]  /*04d0*/  @P2 FADD R0, R6, 10000 ;  /* 0x461c400006002421 */ /* 0x000fce0000000000 */
.L_x_51:
[----:B------:R-:W-:Y:S05]  /*04e0*/  BSYNC.RECONVERGENT B0 ;  /* 0x0000000000007941 */ /* 0x000fea0003800200 */
.L_x_50:
[----:B------:R-:W-:Y:S01]  /*04f0*/  VIADD R2, R0, 0x1800000 ;  /* 0x0180000000027836 */ /* 0x000fe20000000000 */
[----:B------:R-:W-:Y:S04]  /*0500*/  BSSY.RECONVERGENT B0, `(.L_x_52) ;  /* 0x000000c000007945 */ /* 0x000fe80003800200 */
[----:B------:R-:W-:-:S04]  /*0510*/  LOP3.LUT R2, R2, 0x7f800000, RZ, 0xc0, !PT ;  /* 0x7f80000002027812 */ /* 0x000fc800078ec0ff */
[----:B------:R-:W-:-:S13]  /*0520*/  ISETP.GT.U32.AND P0, PT, R2, 0x1ffffff, PT ;  /* 0x01ffffff0200780c */ /* 0x000fda0003f04070 */
[----:B------:R-:W-:Y:S05]  /*0530*/  @P0 BRA `(.L_x_53) ;  /* 0x0000000000100947 */ /* 0x000fea0003800000 */
[----:B------:R-:W-:-:S07]  /*0540*/  MOV R4, 0x560 ;  /* 0x0000056000047802 */ /* 0x000fce0000000f00 */
[----:B-----5:R-:W-:Y:S05]  /*0550*/  CALL.REL.NOINC `($__internal_2_$__cuda_sm20_rcp_rn_f32_slowpath) ;  /* 0x0000000800f87944 */ /* 0x020fea0003c00000 */
[----:B------:R-:W-:Y:S01]  /*0560*/  IMAD.MOV.U32 R3, RZ, RZ, R0 ;  /* 0x000000ffff037224 */ /* 0x000fe200078e0000 */
[----:B------:R-:W-:Y:S06]  /*0570*/  BRA `(.L_x_54) ;  /* 0x0000000000107947 */ /* 0x000fec0003800000 */
.L_x_53:
[----:B------:R-:W0:Y:S02]  /*0580*/  MUFU.RCP R3, R0 ;  /* 0x0000000000037308 */ /* 0x000e240000001000 */
[----:B0-----:R-:W-:-:S04]  /*0590*/  FFMA R2, R3, R0, -1 ;  /* 0xbf80000003027423 */ /* 0x001fc80000000000 */
[----:B------:R-:W-:-:S04]  /*05a0*/  FADD.FTZ R2, -R2, -RZ ;  /* 0x800000ff02027221 */ /* 0x000fc80000010100 */
[----:B------:R-:W-:-:S07]  /*05b0*/  FFMA R3, R3, R2, R3 ;  /* 0x0000000203037223 */ /* 0x000fce0000000003 */
.L_x_54:
[----:B------:R-:W-:Y:S05]  /*05c0*/  BSYNC.RECONVERGENT B0 ;  /* 0x0000000000007941 */ /* 0x000fea0003800200 */
.L_x_52:
[----:B------:R-:W0:Y:S01]  /*05d0*/  MUFU.RCP R2, R3 ;  /* 0x0000000300027308 */ /* 0x000e220000001000 */
[----:B------:R-:W-:Y:S01]  /*05e0*/  I2FP.F32.U32 R0, UR4 ;  /* 0x0000000400007c45 */ /* 0x000fe20008201000 */
[----:B------:R-:W-:Y:S06]  /*05f0*/  BSSY.RECONVERGENT B0, `(.L_x_55) ;  /* 0x000000b000007945 */ /* 0x000fec0003800200 */
        /* <DEDUP_REMOVED lines=8> */
[----:B-----5:R-:W-:Y:S05]  /*0680*/  CALL.REL.NOINC `($__internal_3_$__cuda_sm3x_div_rn_noftz_f32_slowpath) ;  /* 0x0000000c00847944 */ /* 0x020fea0003c00000 */
[----:B------:R-:W-:-:S07]  /*0690*/  IMAD.MOV.U32 R9, RZ, RZ, R0 ;  /* 0x000000ffff097224 */ /* 0x000fce00078e0000 */
.L_x_56:
[----:B------:R-:W-:Y:S05]  /*06a0*/  BSYNC.RECONVERGENT B0 ;  /* 0x0000000000007941 */ /* 0x000fea0003800200 */
.L_x_55:
        /* <DEDUP_REMOVED lines=15> */
[----:B------:R-:W-:Y:S02]  /*07a0*/  IMAD.SHL.U32 R2, R9, 0x100, RZ ;  /* 0x0000010009027824 */ /* 0x000fe400078e00ff */
[----:B------:R-:W-:Y:S02]  /*07b0*/  HFMA2 R6, -RZ, RZ, 0, 0 ;  /* 0x00000000ff067431 */ /* 0x000fe400000001ff */
[----:B------:R-:W-:Y:S01]  /*07c0*/  IMAD.MOV.U32 R0, RZ, RZ, R1 ;  /* 0x000000ffff007224 */ /* 0x000fe200078e0001 */
[----:B------:R-:W0:Y:S01]  /*07d0*/  LDCU.64 UR8, c[0x4][URZ] ;  /* 0x01000000ff0877ac */ /* 0x000e220008000a00 */
[----:B------:R-:W-:Y:S01]  /*07e0*/  LOP3.LUT R17, R2, 0x80000000, RZ, 0xfc, !PT ;  /* 0x8000000002117812 */ /* 0x000fe200078efcff */
[----:B------:R-:W-:Y:S01]  /*07f0*/  UMOV UR5, URZ ;  /* 0x000000ff00057c82 */ /* 0x000fe20008000000 */
[----:B------:R-:W-:-:S05]  /*0800*/  UMOV UR4, URZ ;  /* 0x000000ff00047c82 */ /* 0x000fca0008000000 */
.L_x_59:
        /* <DEDUP_REMOVED lines=39> */
[----:B------:R-:W-:-:S05]  /*0a80*/  IMAD.MOV R2, RZ, RZ, -R0 ;  /* 0x000000ffff027224 */ /* 0x000fca00078e0a00 */
[----:B------:R-:W-:Y:S01]  /*0a90*/  @!P0 MOV R0, R2 ;  /* 0x0000000200008202 */ /* 0x000fe20000000f00 */
[----:B-1----:R-:W-:-:S10]  /*0aa0*/  DMUL R16, R10, UR4 ;  /* 0x000000040a107c28 */ /* 0x002fd40008000000 */
[----:B------:R-:W1:Y:S02]  /*0ab0*/  F2F.F32.F64 R16, R16 ;  /* 0x0000001000107310 */ /* 0x000e640000301000 */
[----:B01----:R-:W-:-:S07]  /*0ac0*/  FSEL R2, -R16, R16, !P1 ;  /* 0x0000001010027208 */ /* 0x003fce0004800100 */
.L_x_58:
[----:B------:R-:W-:Y:S05]  /*0ad0*/  BSYNC.RECONVERGENT B0 ;  /* 0x0000000000007941 */ /* 0x000fea0003800200 */
.L_x_57:
        /* <DEDUP_REMOVED lines=31> */
.L_x_62:
        /* <DEDUP_REMOVED lines=44> */
.L_x_61:
[----:B------:R-:W-:Y:S05]  /*0f90*/  BSYNC.RECONVERGENT B0 ;  /* 0x0000000000007941 */ /* 0x000fea0003800200 */
.L_x_60:
[----:B------:R-:W-:Y:S01]  /*0fa0*/  FMUL R4, R13, R13 ;  /* 0x0000000d0d047220 */ /* 0x000fe20000400000 */
[C---:B------:R-:W-:Y:S01]  /*0fb0*/  LOP3.LUT R0, R14.reuse, 0x1, RZ, 0xc0, !PT ;  /* 0x000000010e007812 */ /* 0x040fe200078ec0ff */
[----:B------:R-:W-:Y:S01]  /*0fc0*/  IMAD.MOV.U32 R9, RZ, RZ, 0x3c0885e4 ;  /* 0x3c0885e4ff097424 */ /* 0x000fe200078e00ff */
[----:B------:R-:W-:Y:S01]  /*0fd0*/  IADD3 R14, PT, PT, R14, 0x1, RZ ;  /* 0x000000010e0e7810 */ /* 0x000fe20007ffe0ff */
[----:B------:R-:W-:Y:S01]  /*0fe0*/  FFMA R15, R4, R15, -0.0013887860113754868507 ;  /* 0xbab607ed040f7423 */ /* 0x000fe2000000000f */
[----:B------:R-:W-:Y:S01]  /*0ff0*/  ISETP.NE.U32.AND P0, PT, R0, 0x1, PT ;  /* 0x000000010000780c */ /* 0x000fe20003f05070 */
[----:B------:R-:W-:Y:S01]  /*1000*/  IMAD.MOV.U32 R6, RZ, RZ, 0x3e2aaaa8 ;  /* 0x3e2aaaa8ff067424 */ /* 0x000fe200078e00ff */
[----:B------:R-:W0:Y:S01]  /*1010*/  LDC.64 R2, c[0x0][0x388] ;  /* 0x0000e200ff027b82 */ /* 0x000e220000000a00 */
[----:B------:R-:W-:Y:S02]  /*1020*/  LOP3.LUT P1, RZ, R14, 0x2, RZ, 0xc0, !PT ;  /* 0x000000020eff7812 */ /* 0x000fe4000782c0ff */
[----:B------:R-:W-:-:S02]  /*1030*/  FSEL R15, R15, -0.00019574658654164522886, P0 ;  /* 0xb94d41530f0f7808 */ /* 0x000fc40000000000 */
[----:B------:R-:W-:Y:S02]  /*1040*/  FSEL R9, R9, 0.041666727513074874878, !P0 ;  /* 0x3d2aaabb09097808 */ /* 0x000fe40004000000 */
[----:B------:R-:W-:Y:S02]  /*1050*/  FSEL R6, -R6, -0.4999999701976776123, !P0 ;  /* 0xbeffffff06067808 */ /* 0x000fe40004000100 */
[----:B------:R-:W-:Y:S01]  /*1060*/  FSEL R0, R13, 1, !P0 ;  /* 0x3f8000000d007808 */ /* 0x000fe20004000000 */
[----:B------:R-:W-:-:S04]  /*1070*/  FFMA R9, R4, R15, R9 ;  /* 0x0000000f04097223 */ /* 0x000fc80000000009 */
[C---:B------:R-:W-:Y:S01]  /*1080*/  FFMA R6, R4.reuse, R9, R6 ;  /* 0x0000000904067223 */ /* 0x040fe20000000006 */
[----:B------:R-:W-:Y:S01]  /*1090*/  FFMA R9, R4, R0, RZ ;  /* 0x0000000004097223 */ /* 0x000fe200000000ff */
[----:B-----5:R-:W-:-:S03]  /*10a0*/  FMUL R4, R8, R12 ;  /* 0x0000000c08047220 */ /* 0x020fc60000400000 */
[----:B------:R-:W-:-:S04]  /*10b0*/  FFMA R0, R9, R6, R0 ;  /* 0x0000000609007223 */ /* 0x000fc80000000000 */
[----:B------:R-:W-:Y:S01]  /*10c0*/  @P1 FADD R0, RZ, -R0 ;  /* 0x80000000ff001221 */ /* 0x000fe20000000000 */
[----:B0-----:R-:W-:-:S04]  /*10d0*/  IMAD.WIDE R2, R5, 0x4, R2 ;  /* 0x0000000405027825 */ /* 0x001fc800078e0202 */
[-C--:B------:R-:W-:Y:S01]  /*10e0*/  FMUL R9, R8, R0.reuse ;  /* 0x0000000008097220 */ /* 0x080fe20000400000 */
[----:B------:R-:W-:-:S03]  /*10f0*/  FFMA R5, R7, R0, -R4 ;  /* 0x0000000007057223 */ /* 0x000fc60000000804 */
[----:B------:R-:W-:Y:S02]  /*1100*/  FFMA R9, R7, R12, R9 ;  /* 0x0000000c07097223 */ /* 0x000fe40000000009 */
[----:B------:R-:W-:Y:S04]  /*1110*/  STG.E desc[UR6][R2.64], R5 ;  /* 0x0000000502007986 */ /* 0x000fe8000c101906 */
[----:B------:R-:W-:Y:S01]  /*1120*/  STG.E desc[UR6][R2.64+0x4], R9 ;  /* 0x0000040902007986 */ /* 0x000fe2000c101906 */
[----:B------:R-:W-:Y:S05]  /*1130*/  EXIT ;  /* 0x000000000000794d */ /* 0x000fea0003800000 */
        .weak           $__internal_2_$__cuda_sm20_rcp_rn_f32_slowpath
        .type           $__internal_2_$__cuda_sm20_rcp_rn_f32_slowpath,@function
        .size           $__internal_2_$__cuda_sm20_rcp_rn_f32_slowpath,($__internal_3_$__cuda_sm3x_div_rn_noftz_f32_slowpath - $__internal_2_$__cuda_sm20_rcp_rn_f32_slowpath)
$__internal_2_$__cuda_sm20_rcp_rn_f32_slowpath:
[----:B------:R-:W-:Y:S01]  /*1140*/  IMAD.SHL.U32 R2, R0, 0x2, RZ ;  /* 0x0000000200027824 */ /* 0x000fe200078e00ff */
[----:B------:R-:W-:Y:S04]  /*1150*/  BSSY.RECONVERGENT B1, `(.L_x_63) ;  /* 0x0000030000017945 */ /* 0x000fe80003800200 */
[----:B------:R-:W-:-:S04]  /*1160*/  SHF.R.U32.HI R11, RZ, 0x18, R2 ;  /* 0x00000018ff0b7819 */ /* 0x000fc80000011602 */
[----:B------:R-:W-:-:S13]  /*1170*/  ISETP.NE.U32.AND P0, PT, R11, RZ, PT ;  /* 0x000000ff0b00720c */ /* 0x000fda0003f05070 */
[----:B------:R-:W-:Y:S05]  /*1180*/  @P0 BRA `(.L_x_64) ;  /* 0x0000000000280947 */ /* 0x000fea0003800000 */
[----:B------:R-:W-:-:S05]  /*1190*/  IMAD.SHL.U32 R2, R0, 0x2, RZ ;  /* 0x0000000200027824 */ /* 0x000fca00078e00ff */
        /* <DEDUP_REMOVED lines=9> */
.L_x_64:
[----:B------:R-:W-:-:S05]  /*1230*/  VIADD R13, R11, 0xffffff03 ;  /* 0xffffff030b0d7836 */ /* 0x000fca0000000000 */
[----:B------:R-:W-:-:S13]  /*1240*/  ISETP.GT.U32.AND P0, PT, R13, 0x1, PT ;  /* 0x000000010d00780c */ /* 0x000fda0003f04070 */
[----:B------:R-:W-:Y:S05]  /*1250*/  @P0 BRA `(.L_x_66) ;  /* 0x0000000000780947 */ /* 0x000fea0003800000 */
[----:B------:R-:W-:Y:S01]  /*1260*/  LOP3.LUT R2, R0, 0x7fffff, RZ, 0xc0, !PT ;  /* 0x007fffff00027812 */ /* 0x000fe200078ec0ff */
[----:B------:R-:W-:-:S03]  /*1270*/  IMAD.MOV.U32 R10, RZ, RZ, 0x3 ;  /* 0x00000003ff0a7424 */ /* 0x000fc600078e00ff */
        /* <DEDUP_REMOVED lines=11> */
[----:B------:R-:W-:-:S03]  /*1330*/  LOP3.LUT R10, R10, R3, RZ, 0xc0, !PT ;  /* 0x000000030a0a7212 */ /* 0x000fc600078ec0ff */
        /* <DEDUP_REMOVED lines=9> */
[----:B------:R-:W-:Y:S02]  /*13d0*/  ISETP.GE.AND P0, PT, R2, RZ, PT ;  /* 0x000000ff0200720c */ /* 0x000fe40003f06270 */
[----:B------:R-:W-:-:S04]  /*13e0*/  IADD3 R2, PT, PT, R11, -0xfc, RZ ;  /* 0xffffff040b027810 */ /* 0x000fc80007ffe0ff */
[----:B------:R-:W-:-:S07]  /*13f0*/  SHF.R.U32.HI R3, RZ, R2, R3 ;  /* 0x00000002ff037219 */ /* 0x000fce0000011603 */
[----:B------:R-:W-:-:S04]  /*1400*/  @!P0 VIADD R3, R3, 0x1 ;  /* 0x0000000103038836 */ /* 0x000fc80000000000 */
[----:B------:R-:W-:-:S05]  /*1410*/  @!P1 IMAD.SHL.U32 R3, R3, 0x2, RZ ;  /* 0x0000000203039824 */ /* 0x000fca00078e00ff */
[----:B------:R-:W-:Y:S01]  /*1420*/  LOP3.LUT R3, R3, 0x80000000, R0, 0xf8, !PT ;  /* 0x8000000003037812 */ /* 0x000fe200078ef800 */
[----:B------:R-:W-:Y:S06]  /*1430*/  BRA `(.L_x_65) ;  /* 0x0000000000047947 */ /* 0x000fec0003800000 */
.L_x_66:
[----:B------:R0:W1:Y:S02]  /*1440*/  MUFU.RCP R3, R0 ;  /* 0x0000000000037308 */ /* 0x0000640000001000 */
.L_x_65:
[----:B------:R-:W-:Y:S05]  /*1450*/  BSYNC.RECONVERGENT B1 ;  /* 0x0000000000017941 */ /* 0x000fea0003800200 */
.L_x_63:
[----:B01----:R-:W-:Y:S02]  /*1460*/  IMAD.MOV.U32 R0, RZ, RZ, R3 ;  /* 0x000000ffff007224 */ /* 0x003fe400078e0003 */
[----:B------:R-:W-:Y:S02]  /*1470*/  IMAD.MOV.U32 R2, RZ, RZ, R4 ;  /* 0x000000ffff027224 */ /* 0x000fe400078e0004 */
[----:B------:R-:W-:-:S04]  /*1480*/  IMAD.MOV.U32 R3, RZ, RZ, 0x0 ;  /* 0x00000000ff037424 */ /* 0x000fc800078e00ff */
[----:B------:R-:W-:Y:S05]  /*1490*/  RET.REL.NODEC R2 `(_Z14CU_rope_f32_v2PfS_ii) ;  /* 0xffffffe802d87950 */ /* 0x000fea0003c3ffff */
        .weak           $__internal_3_$__cuda_sm3x_div_rn_noftz_f32_slowpath
        .type           $__internal_3_$__cuda_sm3x_div_rn_noftz_f32_slowpath,@function
        .size           $__internal_3_$__cuda_sm3x_div_rn_noftz_f32_slowpath,(.L_x_87 - $__internal_3_$__cuda_sm3x_div_rn_noftz_f32_slowpath)
$__internal_3_$__cuda_sm3x_div_rn_noftz_f32_slowpath:
[----:B------:R-:W-:Y:S01]  /*14a0*/  SHF.R.U32.HI R6, RZ, 0x17, R3 ;  /* 0x00000017ff067819 */ /* 0x000fe20000011603 */
[----:B------:R-:W-:Y:S01]  /*14b0*/  BSSY.RECONVERGENT B1, `(.L_x_67) ;  /* 0x0000063000017945 */ /* 0x000fe20003800200 */
[----:B------:R-:W-:Y:S02]  /*14c0*/  SHF.R.U32.HI R4, RZ, 0x17, R0 ;  /* 0x00000017ff047819 */ /* 0x000fe40000011600 */
[----:B------:R-:W-:Y:S02]  /*14d0*/  LOP3.LUT R12, R6, 0xff, RZ, 0xc0, !PT ;  /* 0x000000ff060c7812 */ /* 0x000fe400078ec0ff */
[----:B------:R-:W-:Y:S02]  /*14e0*/  LOP3.LUT R4, R4, 0xff, RZ, 0xc0, !PT ;  /* 0x000000ff04047812 */ /* 0x000fe400078ec0ff */
[----:B------:R-:W-:Y:S01]  /*14f0*/  MOV R6, R0 ;  /* 0x0000000000067202 */ /* 0x000fe20000000f00 */
[----:B------:R-:W-:Y:S02]  /*1500*/  VIADD R11, R12, 0xffffffff ;  /* 0xffffffff0c0b7836 */ /* 0x000fe40000000000 */
[----:B------:R-:W-:-:S03]  /*1510*/  VIADD R10, R4, 0xffffffff ;  /* 0xffffffff040a7836 */ /* 0x000fc60000000000 */
        /* <DEDUP_REMOVED lines=22> */
[----:B------:R-:W-:Y:S02]  /*1680*/  @P0 IMAD.MOV.U32 R9, RZ, RZ, RZ ;  /* 0x000000ffff090224 */ /* 0x000fe400078e00ff */
[----:B------:R-:W-:Y:S01]  /*1690*/  @!P0 FFMA R6, R0, 1.84467440737095516160e+19, RZ ;  /* 0x5f80000000068823 */ /* 0x000fe200000000ff */
[----:B------:R-:W-:Y:S02]  /*16a0*/  @!P0 IMAD.MOV.U32 R9, RZ, RZ, -0x40 ;  /* 0xffffffc0ff098424 */ /* 0x000fe400078e00ff */
[----:B------:R-:W-:Y:S02]  /*16b0*/  @!P1 FFMA R3, R3, 1.84467440737095516160e+19, RZ ;  /* 0x5f80000003039823 */ /* 0x000fe400000000ff */
[----:B------:R-:W-:-:S07]  /*16c0*/  @!P1 VIADD R9, R9, 0x40 ;  /* 0x0000004009099836 */ /* 0x000fce0000000000 */
.L_x_68:
[----:B------:R-:W-:Y:S01]  /*16d0*/  LEA R0, R12, 0xc0800000, 0x17 ;  /* 0xc08000000c007811 */ /* 0x000fe200078eb8ff */
[----:B------:R-:W-:Y:S04]  /*16e0*/  BSSY.RECONVERGENT B2, `(.L_x_73) ;  /* 0x0000036000027945 */ /* 0x000fe80003800200 */
[----:B------:R-:W-:Y:S02]  /*16f0*/  IMAD.IADD R10, R3, 0x1, -R0 ;  /* 0x00000001030a7824 */ /* 0x000fe400078e0a00 */
[----:B------:R-:W-:Y:S02]  /*1700*/  VIADD R3, R4, 0xffffff81 ;  /* 0xffffff8104037836 */ /* 0x000fe40000000000 */
[----:B------:R-:W0:Y:S01]  /*1710*/  MUFU.RCP R11, R10 ;  /* 0x0000000a000b7308 */ /* 0x000e220000001000 */
[----:B------:R-:W-:Y:S01]  /*1720*/  FADD.FTZ R13, -R10, -RZ ;  /* 0x800000ff0a0d7221 */ /* 0x000fe20000010100 */
[----:B------:R-:W-:-:S03]  /*1730*/  IMAD R0, R3, -0x800000, R6 ;  /* 0xff80000003007824 */ /* 0x000fc600078e0206 */
[----:B0-----:R-:W-:-:S04]  /*1740*/  FFMA R4, R11, R13, 1 ;  /* 0x3f8000000b047423 */ /* 0x001fc8000000000d */
[----:B------:R-:W-:-:S04]  /*1750*/  FFMA R15, R11, R4, R11 ;  /* 0x000000040b0f7223 */ /* 0x000fc8000000000b */
[----:B------:R-:W-:-:S04]  /*1760*/  FFMA R4, R0, R15, RZ ;  /* 0x0000000f00047223 */ /* 0x000fc800000000ff */
[----:B------:R-:W-:-:S04]  /*1770*/  FFMA R11, R13, R4, R0 ;  /* 0x000000040d0b7223 */ /* 0x000fc80000000000 */
[----:B------:R-:W-:Y:S01]  /*1780*/  FFMA R14, R15, R11, R4 ;  /* 0x0000000b0f0e7223 */ /* 0x000fe20000000004 */
[----:B------:R-:W-:-:S03]  /*1790*/  IADD3 R4, PT, PT, R3, 0x7f, -R12 ;  /* 0x0000007f03047810 */ /* 0x000fc60007ffe80c */
[----:B------:R-:W-:Y:S02]  /*17a0*/  FFMA R13, R13, R14, R0 ;  /* 0x0000000e0d0d7223 */ /* 0x000fe40000000000 */
[----:B------:R-:W-:Y:S02]  /*17b0*/  IMAD.IADD R4, R4, 0x1, R9 ;  /* 0x0000000104047824 */ /* 0x000fe400078e0209 */
        /* <DEDUP_REMOVED lines=14> */
[CCC-:B------:R-:W-:Y:S01]  /*18a0*/  FFMA.RZ R3, R15.reuse, R13.reuse, R14.reuse ;  /* 0x0000000d0f037223 */ /* 0x1c0fe2000000c00e */
[C---:B------:R-:W-:Y:S02]  /*18b0*/  VIADD R9, R10.reuse, 0x20 ;  /* 0x000000200a097836 */ /* 0x040fe40000000000 */
[-CC-:B------:R-:W-:Y:S01]  /*18c0*/  FFMA.RM R4, R15, R13.reuse, R14.reuse ;  /* 0x0000000d0f047223 */ /* 0x180fe2000000400e */
[C---:B------:R-:W-:Y:S02]  /*18d0*/  ISETP.NE.AND P2, PT, R10.reuse, RZ, PT ;  /* 0x000000ff0a00720c */ /* 0x040fe40003f45270 */
[----:B------:R-:W-:Y:S01]  /*18e0*/  LOP3.LUT R6, R3, 0x7fffff, RZ, 0xc0, !PT ;  /* 0x007fffff03067812 */ /* 0x000fe200078ec0ff */
[----:B------:R-:W-:Y:S01]  /*18f0*/  FFMA.RP R3, R15, R13, R14 ;  /* 0x0000000d0f037223 */ /* 0x000fe2000000800e */
[----:B------:R-:W-:Y:S01]  /*1900*/  ISETP.NE.AND P1, PT, R10, RZ, PT ;  /* 0x000000ff0a00720c */ /* 0x000fe20003f25270 */
[----:B------:R-:W-:Y:S01]  /*1910*/  IMAD.MOV R10, RZ, RZ, -R10 ;  /* 0x000000ffff0a7224 */ /* 0x000fe200078e0a0a */
        /* <DEDUP_REMOVED lines=14> */
.L_x_75:
[----:B------:R-:W-:-:S04]  /*1a00*/  LOP3.LUT R0, R0, 0x80000000, RZ, 0xc0, !PT ;  /* 0x8000000000007812 */ /* 0x000fc800078ec0ff */
[----:B------:R-:W-:Y:S01]  /*1a10*/  LOP3.LUT R0, R0, 0x7f800000, RZ, 0xfc, !PT ;  /* 0x7f80000000007812 */ /* 0x000fe200078efcff */
[----:B------:R-:W-:Y:S06]  /*1a20*/  BRA `(.L_x_76) ;  /* 0x0000000000047947 */ /* 0x000fec0003800000 */
.L_x_74:
[----:B------:R-:W-:-:S07]  /*1a30*/  IMAD R0, R4, 0x800000, R0 ;  /* 0x0080000004007824 */ /* 0x000fce00078e0200 */
.L_x_76:
[----:B------:R-:W-:Y:S05]  /*1a40*/  BSYNC.RECONVERGENT B2 ;  /* 0x0000000000027941 */ /* 0x000fea0003800200 */
.L_x_73:
[----:B------:R-:W-:Y:S05]  /*1a50*/  BRA `(.L_x_77) ;  /* 0x0000000000207947 */ /* 0x000fea0003800000 */
.L_x_72:
[----:B------:R-:W-:-:S04]  /*1a60*/  LOP3.LUT R0, R3, 0x80000000, R6, 0x48, !PT ;  /* 0x8000000003007812 */ /* 0x000fc800078e4806 */
[----:B------:R-:W-:Y:S01]  /*1a70*/  LOP3.LUT R0, R0, 0x7f800000, RZ, 0xfc, !PT ;  /* 0x7f80000000007812 */ /* 0x000fe200078efcff */
[----:B------:R-:W-:Y:S06]  /*1a80*/  BRA `(.L_x_77) ;  /* 0x0000000000147947 */ /* 0x000fec0003800000 */
.L_x_71:
[----:B------:R-:W-:Y:S01]  /*1a90*/  LOP3.LUT R0, R3, 0x80000000, R6, 0x48, !PT ;  /* 0x8000000003007812 */ /* 0x000fe200078e4806 */
[----:B------:R-:W-:Y:S06]  /*1aa0*/  BRA `(.L_x_77) ;  /* 0x00000000000c7947 */ /* 0x000fec0003800000 */
.L_x_70:
[----:B------:R-:W0:Y:S01]  /*1ab0*/  MUFU.RSQ R0, -QNAN ;  /* 0xffc0000000007908 */ /* 0x000e220000001400 */
[----:B------:R-:W-:Y:S05]  /*1ac0*/  BRA `(.L_x_77) ;  /* 0x0000000000047947 */ /* 0x000fea0003800000 */
.L_x_69:
[----:B------:R-:W-:-:S07]  /*1ad0*/  FADD.FTZ R0, R0, R3 ;  /* 0x0000000300007221 */ /* 0x000fce0000010000 */
.L_x_77:
[----:B------:R-:W-:Y:S05]  /*1ae0*/  BSYNC.RECONVERGENT B1 ;  /* 0x0000000000017941 */ /* 0x000fea0003800200 */
.L_x_67:
[----:B------:R-:W-:-:S04]  /*1af0*/  IMAD.MOV.U32 R3, RZ, RZ, 0x0 ;  /* 0x00000000ff037424 */ /* 0x000fc800078e00ff */
[----:B0-----:R-:W-:Y:S05]  /*1b00*/  RET.REL.NODEC R2 `(_Z14CU_rope_f32_v2PfS_ii) ;  /* 0xffffffe4023c7950 */ /* 0x001fea0003c3ffff */
.L_x_78:
        /* <DEDUP_REMOVED lines=15> */
.L_x_87:


//--------------------- .nv.global.init           --------------------------
	.section	.nv.global.init,"aw",@progbits
	.align	4
.nv.global.init:
	.type		__cudart_i2opi_f,@object
	.size		__cudart_i2opi_f,(.L_0 - __cudart_i2opi_f)
__cudart_i2opi_f:
        /*0000*/ 	.byte	0x41, 0x90, 0x43, 0x3c, 0x99, 0x95, 0x62, 0xdb, 0xc0, 0xdd, 0x34, 0xf5, 0xd1, 0x57, 0x27, 0xfc
        /*0010*/ 	.byte	0x29, 0x15, 0x44, 0x4e, 0x6e, 0x83, 0xf9, 0xa2
.L_0:


//--------------------- .nv.shared._Z21apply_rope_forward_k1IfEvPT_PKfS3_iiii --------------------------
	.section	.nv.shared._Z21apply_rope_forward_k1IfEvPT_PKfS3_iiii,"aw",@nobits
	.sectionflags	@""
	.align	16
	.zero		1024


//--------------------- .nv.shared.reserved.0     --------------------------
	.section	.nv.shared.reserved.0,"aw",@nobits
	.weak		__nv_reservedSMEM_offset_0_alias
	.size		__nv_reservedSMEM_offset_0_alias, 0, 64
	.other		__nv_reservedSMEM_offset_0_alias,@"STO_CUDA_RESERVED_SHARED STV_DEFAULT"
__nv_reservedSMEM_offset_0_alias:
	.zero		0
	.zero		64


//--------------------- .nv.shared._Z21apply_rope_forward_q1IfEvPT_PKfS3_iiii --------------------------
	.section	.nv.shared._Z21apply_rope_forward_q1IfEvPT_PKfS3_iiii,"aw",@nobits
	.sectionflags	@""
	.align	16
	.zero		1024


//--------------------- .nv.shared._Z21apply_rope_forward_k2PfPKfS1_iiii --------------------------
	.section	.nv.shared._Z21apply_rope_forward_k2PfPKfS1_iiii,"aw",@nobits
	.sectionflags	@""
	.align	16
	.zero		1024


//--------------------- .nv.shared._Z21apply_rope_forward_q2PfPKfS1_iiii --------------------------
	.section	.nv.shared._Z21apply_rope_forward_q2PfPKfS1_iiii,"aw",@nobits
	.sectionflags	@""
	.align	16
	.zero		1024


//--------------------- .nv.shared._Z26apply_rope_forward_kernel1PfS_S_S_iiiii --------------------------
	.section	.nv.shared._Z26apply_rope_forward_kernel1PfS_S_S_iiiii,"aw",@nobits
	.sectionflags	@""
	.align	16
	.zero		1024


//--------------------- .nv.shared._Z27apply_rope_backward_kernel1IfEvPT_S1_PKfS3_iiiii --------------------------
	.section	.nv.shared._Z27apply_rope_backward_kernel1IfEvPT_S1_PKfS3_iiiii,"aw",@nobits
	.sectionflags	@""
	.align	16
	.zero		1024


//--------------------- .nv.shared._Z27apply_rope_backward_kernel2PfS_PKfS1_iiiii --------------------------
	.section	.nv.shared._Z27apply_rope_backward_kernel2PfS_PKfS1_iiiii,"aw",@nobits
	.sectionflags	@""
	.align	16
	.zero		1024


//--------------------- .nv.shared._Z22rope_f32x4_pack_kernelPfS_ii --------------------------
	.section	.nv.shared._Z22rope_f32x4_pack_kernelPfS_ii,"aw",@nobits
	.sectionflags	@""
	.align	16
	.zero		1024


//--------------------- .nv.shared._Z14CU_rope_f32_v2PfS_ii --------------------------
	.section	.nv.shared._Z14CU_rope_f32_v2PfS_ii,"aw",@nobits
	.sectionflags	@""
	.align	16
	.zero		1024


//--------------------- .nv.constant0._Z21apply_rope_forward_k1IfEvPT_PKfS3_iiii --------------------------
	.section	.nv.constant0._Z21apply_rope_forward_k1IfEvPT_PKfS3_iiii,"a",@progbits
	.sectionflags	@""
	.align	4
.nv.constant0._Z21apply_rope_forward_k1IfEvPT_PKfS3_iiii:
	.zero		936


//--------------------- .nv.constant0._Z21apply_rope_forward_q1IfEvPT_PKfS3_iiii --------------------------
	.section	.nv.constant0._Z21apply_rope_forward_q1IfEvPT_PKfS3_iiii,"a",@progbits
	.sectionflags	@""
	.align	4
.nv.constant0._Z21apply_rope_forward_q1IfEvPT_PKfS3_iiii:
	.zero		936


//--------------------- .nv.constant0._Z21apply_rope_forward_k2PfPKfS1_iiii --------------------------
	.section	.nv.constant0._Z21apply_rope_forward_k2PfPKfS1_iiii,"a",@progbits
	.sectionflags	@""
	.align	4
.nv.constant0._Z21apply_rope_forward_k2PfPKfS1_iiii:
	.zero		936


//--------------------- .nv.constant0._Z21apply_rope_forward_q2PfPKfS1_iiii --------------------------
	.section	.nv.constant0._Z21apply_rope_forward_q2PfPKfS1_iiii,"a",@progbits
	.sectionflags	@""
	.align	4
.nv.constant0._Z21apply_rope_forward_q2PfPKfS1_iiii:
	.zero		936


//--------------------- .nv.constant0._Z26apply_rope_forward_kernel1PfS_S_S_iiiii --------------------------
	.section	.nv.constant0._Z26apply_rope_forward_kernel1PfS_S_S_iiiii,"a",@progbits
	.sectionflags	@""
	.align	4
.nv.constant0._Z26apply_rope_forward_kernel1PfS_S_S_iiiii:
	.zero		948


//--------------------- .nv.constant0._Z27apply_rope_backward_kernel1IfEvPT_S1_PKfS3_iiiii --------------------------
	.section	.nv.constant0._Z27apply_rope_backward_kernel1IfEvPT_S1_PKfS3_iiiii,"a",@progbits
	.sectionflags	@""
	.align	4
.nv.constant0._Z27apply_rope_backward_kernel1IfEvPT_S1_PKfS3_iiiii:
	.zero		948


//--------------------- .nv.constant0._Z27apply_rope_backward_kernel2PfS_PKfS1_iiiii --------------------------
	.section	.nv.constant0._Z27apply_rope_backward_kernel2PfS_PKfS1_iiiii,"a",@progbits
	.sectionflags	@""
	.align	4
.nv.constant0._Z27apply_rope_backward_kernel2PfS_PKfS1_iiiii:
	.zero		948


//--------------------- .nv.constant0._Z22rope_f32x4_pack_kernelPfS_ii --------------------------
	.section	.nv.constant0._Z22rope_f32x4_pack_kernelPfS_ii,"a",@progbits
	.sectionflags	@""
	.align	4
.nv.constant0._Z22rope_f32x4_pack_kernelPfS_ii:
	.zero		920


//--------------------- .nv.constant0._Z14CU_rope_f32_v2PfS_ii --------------------------
	.section	.nv.constant0._Z14CU_rope_f32_v2PfS_ii,"a",@progbits
	.sectionflags	@""
	.align	4
.nv.constant0._Z14CU_rope_f32_v2PfS_ii:
	.zero		920


//--------------------- SYMBOLS --------------------------

	.type		.nv.reservedSmem.offset0,@object
	.size		.nv.reservedSmem.offset0,0x4
	.type		.nv.reservedSmem.cap,@object
	.size		.nv.reservedSmem.cap,0x4
